// auto-generated by cutlass_sweep.gemm — config: {"arch": "sm_100", "cluster_m": 1, "cluster_n": 1, "dtype": "e4m3", "dtype_b": "e5m2", "layout": "nn", "stages": 0, "tile_k": 32, "tile_m": 64, "tile_n": 64}
#include "cutlass/cutlass.h"
#include "cutlass/gemm/collective/collective_builder.hpp"
#include "cutlass/gemm/device/gemm_universal_adapter.h"
#include "cutlass/gemm/kernel/gemm_universal.hpp"
#include "cutlass/epilogue/collective/collective_builder.hpp"

using ElemA = cutlass::float_e4m3_t;
using ElemB = cutlass::float_e5m2_t;
using ElemCD = cutlass::float_e4m3_t;
using Acc  = float;
using TileShape    = cute::Shape<cute::_64, cute::_64, cute::_32>;
using ClusterShape = cute::Shape<cute::_1, cute::_1, cute::_1>;

using CollectiveEpilogue = typename cutlass::epilogue::collective::CollectiveBuilder<
    cutlass::arch::Sm100, cutlass::arch::OpClassTensorOp,
    TileShape, ClusterShape,
    cutlass::epilogue::collective::EpilogueTileAuto,
    Acc, Acc,
    ElemCD, cutlass::layout::RowMajor, 128 / cutlass::sizeof_bits<ElemCD>::value,
    ElemCD, cutlass::layout::RowMajor, 128 / cutlass::sizeof_bits<ElemCD>::value,
    cutlass::epilogue::collective::EpilogueScheduleAuto
  >::CollectiveOp;

using CollectiveMainloop = typename cutlass::gemm::collective::CollectiveBuilder<
    cutlass::arch::Sm100, cutlass::arch::OpClassTensorOp,
    ElemA, cutlass::layout::RowMajor, 128 / cutlass::sizeof_bits<ElemA>::value,
    ElemB, cutlass::layout::RowMajor, 128 / cutlass::sizeof_bits<ElemB>::value,
    Acc,
    TileShape, ClusterShape,
    cutlass::gemm::collective::StageCountAutoCarveout<static_cast<int>(sizeof(typename CollectiveEpilogue::SharedStorage))>,
    cutlass::gemm::collective::KernelScheduleAuto
  >::CollectiveOp;

using GemmKernel = cutlass::gemm::kernel::GemmUniversal<
    cute::Shape<int,int,int,int>,
    CollectiveMainloop,
    CollectiveEpilogue
>;
using Gemm = cutlass::gemm::device::GemmUniversalAdapter<GemmKernel>;

// Force the device kernel symbol into the cubin without needing a host main.
auto* _anchor = &cutlass::device_kernel<GemmKernel>;


// ===== COMPILED SASS (sm_100a) =====

	.target	sm_100a

	.elftype	@"ET_EXEC"


//--------------------- .note.nv.tkinfo           --------------------------
	.section	.note.nv.tkinfo,"",@"SHT_NOTE"
	.sectionflags	@"SHF_NOTE_NV_TKINFO"
	.tkinfo
        /*0018*/ 	.word	0x00000002
        /*0030*/ 	.string	""
        /*0030*/ 	.string	"ptxas"
        /*0030*/ 	.string	"Cuda compilation tools, release 13.0, V13.0.88"
        /*0030*/ 	.string	"Build cuda_13.0.r13.0/compiler.36424714_0"
        /*0030*/ 	.string	"-arch sm_100a -m 64 "



//--------------------- .note.nv.cuinfo           --------------------------
	.section	.note.nv.cuinfo,"",@"SHT_NOTE"
	.sectionflags	@"SHF_NOTE_NV_CUINFO"
        /*0018*/ 	.short	0x0002
        /*001a*/ 	.short	0x0064
        /*001c*/ 	.short	0x0082
	.zero		2


//--------------------- .nv.info                  --------------------------
	.section	.nv.info,"",@"SHT_CUDA_INFO"
	.align	4


	//----- nvinfo : EIATTR_REGCOUNT
	.align		4
        /*0000*/ 	.byte	0x04, 0x2f
        /*0002*/ 	.short	(.L_19 - .L_18)
	.align		4
.L_18:
        /*0004*/ 	.word	index@(_ZN7cutlass13device_kernelINS_4gemm6kernel13GemmUniversalIN4cute5tupleIJiiiiEEENS1_10collective13CollectiveMmaINS1_35MainloopSm100TmaUmmaWarpSpecializedILi54ELi2ELi4ENS5_IJNS4_1CILi1EEESB_SB_EEEEENS5_IJNSA_ILi64EEESE_NSA_ILi32EEEEEENS_12float_e4m3_tENS5_IJlSB_lEEENS_12float_e5m2_tENS5_IJSB_llEEENS4_8TiledMMAINS4_8MMA_AtomIJNS4_10MMA_TraitsINS4_19SM100_MMA_F8F6F4_SSEJSH_SJ_fSE_SE_NS4_17integral_constantINS4_4UMMA5MajorELSR_0EEENSP_ISR_LSR_1EEENSP_INSQ_7ScaleInELSU_0EEESV_EEEEEENS4_6LayoutISC_NS5_IJNSA_ILi0EEESZ_SZ_EEEEENS5_IJNS4_10UnderscoreES12_S12_EEEEENS4_13SM90_TMA_LOADENS4_14ComposedLayoutINS4_7SwizzleILi1ELi4ELi3EEENS4_18smem_ptr_flag_bitsILi8EEENSY_INS5_IJNSA_ILi8EEESF_EEENS5_IJSF_SB_EEEEEEEvNS4_8identityES15_NS16_INS17_ILi2ELi4ELi3EEES1A_NSY_INS5_IJSE_S1B_EEENS5_IJSB_SE_EEEEEEEvS1G_EENS_8epilogue10collective18CollectiveEpilogueINS1N_23Sm100TmaWarpSpecializedILi1ELi1ELi32ELb0ELb0EEEJSG_NS5_IJNSY_ISE_SB_EES1S_EEESH_SI_SH_SI_NS1N_6fusion15FusionCallbacksIS1R_NS1U_17LinearCombinationISH_fSH_fLNS_15FloatRoundStyleE2EEESG_S1T_JEEENS4_5SM1004TMEM4LOAD26SM100_TMEM_LOAD_16dp32b32xES15_NS16_IS1H_S1A_NSY_INS5_IJS1B_SE_EEENS5_IJSE_SB_EEEEEEENS4_39AutoVectorizingCopyWithAssumedAlignmentILi128EEENS4_14SM90_TMA_STOREES27_S29_S29_EEEvvEEEEvNT_6ParamsE)
        /*0008*/ 	.word	0x00000078


	//----- nvinfo : EIATTR_FRAME_SIZE
	.align		4
.L_19:
        /*000c*/ 	.byte	0x04, 0x11
        /*000e*/ 	.short	(.L_21 - .L_20)
	.align		4
.L_20:
        /*0010*/ 	.word	index@($__internal_2_$__cuda_sm10x_tcgen05_guardrail_trap_unallocated_columns_being_dealloced)
        /*0014*/ 	.word	0x00000000


	//----- nvinfo : EIATTR_FRAME_SIZE
	.align		4
.L_21:
        /*0018*/ 	.byte	0x04, 0x11
        /*001a*/ 	.short	(.L_23 - .L_22)
	.align		4
.L_22:
        /*001c*/ 	.word	index@($__internal_1_$__cuda_sm10x_tcgen05_guardrail_trap_phase_invalid_during_alloc)
        /*0020*/ 	.word	0x00000000


	//----- nvinfo : EIATTR_FRAME_SIZE
	.align		4
.L_23:
        /*0024*/ 	.byte	0x04, 0x11
        /*0026*/ 	.short	(.L_25 - .L_24)
	.align		4
.L_24:
        /*0028*/ 	.word	index@($__internal_0_$__cuda_sm10x_tcgen05_guardrail_trap_col_being_dealloced_not_returned_by_alloc)
        /*002c*/ 	.word	0x00000000


	//----- nvinfo : EIATTR_FRAME_SIZE
	.align		4
.L_25:
        /*0030*/ 	.byte	0x04, 0x11
        /*0032*/ 	.short	(.L_27 - .L_26)
	.align		4
.L_26:
        /*0034*/ 	.word	index@(_ZN7cutlass13device_kernelINS_4gemm6kernel13GemmUniversalIN4cute5tupleIJiiiiEEENS1_10collective13CollectiveMmaINS1_35MainloopSm100TmaUmmaWarpSpecializedILi54ELi2ELi4ENS5_IJNS4_1CILi1EEESB_SB_EEEEENS5_IJNSA_ILi64EEESE_NSA_ILi32EEEEEENS_12float_e4m3_tENS5_IJlSB_lEEENS_12float_e5m2_tENS5_IJSB_llEEENS4_8TiledMMAINS4_8MMA_AtomIJNS4_10MMA_TraitsINS4_19SM100_MMA_F8F6F4_SSEJSH_SJ_fSE_SE_NS4_17integral_constantINS4_4UMMA5MajorELSR_0EEENSP_ISR_LSR_1EEENSP_INSQ_7ScaleInELSU_0EEESV_EEEEEENS4_6LayoutISC_NS5_IJNSA_ILi0EEESZ_SZ_EEEEENS5_IJNS4_10UnderscoreES12_S12_EEEEENS4_13SM90_TMA_LOADENS4_14ComposedLayoutINS4_7SwizzleILi1ELi4ELi3EEENS4_18smem_ptr_flag_bitsILi8EEENSY_INS5_IJNSA_ILi8EEESF_EEENS5_IJSF_SB_EEEEEEEvNS4_8identityES15_NS16_INS17_ILi2ELi4ELi3EEES1A_NSY_INS5_IJSE_S1B_EEENS5_IJSB_SE_EEEEEEEvS1G_EENS_8epilogue10collective18CollectiveEpilogueINS1N_23Sm100TmaWarpSpecializedILi1ELi1ELi32ELb0ELb0EEEJSG_NS5_IJNSY_ISE_SB_EES1S_EEESH_SI_SH_SI_NS1N_6fusion15FusionCallbacksIS1R_NS1U_17LinearCombinationISH_fSH_fLNS_15FloatRoundStyleE2EEESG_S1T_JEEENS4_5SM1004TMEM4LOAD26SM100_TMEM_LOAD_16dp32b32xES15_NS16_IS1H_S1A_NSY_INS5_IJS1B_SE_EEENS5_IJSE_SB_EEEEEEENS4_39AutoVectorizingCopyWithAssumedAlignmentILi128EEENS4_14SM90_TMA_STOREES27_S29_S29_EEEvvEEEEvNT_6ParamsE)
        /*0038*/ 	.word	0x00000000


	//----- nvinfo : EIATTR_MIN_STACK_SIZE
	.align		4
.L_27:
        /*003c*/ 	.byte	0x04, 0x12
        /*003e*/ 	.short	(.L_29 - .L_28)
	.align		4
.L_28:
        /*0040*/ 	.word	index@(_ZN7cutlass13device_kernelINS_4gemm6kernel13GemmUniversalIN4cute5tupleIJiiiiEEENS1_10collective13CollectiveMmaINS1_35MainloopSm100TmaUmmaWarpSpecializedILi54ELi2ELi4ENS5_IJNS4_1CILi1EEESB_SB_EEEEENS5_IJNSA_ILi64EEESE_NSA_ILi32EEEEEENS_12float_e4m3_tENS5_IJlSB_lEEENS_12float_e5m2_tENS5_IJSB_llEEENS4_8TiledMMAINS4_8MMA_AtomIJNS4_10MMA_TraitsINS4_19SM100_MMA_F8F6F4_SSEJSH_SJ_fSE_SE_NS4_17integral_constantINS4_4UMMA5MajorELSR_0EEENSP_ISR_LSR_1EEENSP_INSQ_7ScaleInELSU_0EEESV_EEEEEENS4_6LayoutISC_NS5_IJNSA_ILi0EEESZ_SZ_EEEEENS5_IJNS4_10UnderscoreES12_S12_EEEEENS4_13SM90_TMA_LOADENS4_14ComposedLayoutINS4_7SwizzleILi1ELi4ELi3EEENS4_18smem_ptr_flag_bitsILi8EEENSY_INS5_IJNSA_ILi8EEESF_EEENS5_IJSF_SB_EEEEEEEvNS4_8identityES15_NS16_INS17_ILi2ELi4ELi3EEES1A_NSY_INS5_IJSE_S1B_EEENS5_IJSB_SE_EEEEEEEvS1G_EENS_8epilogue10collective18CollectiveEpilogueINS1N_23Sm100TmaWarpSpecializedILi1ELi1ELi32ELb0ELb0EEEJSG_NS5_IJNSY_ISE_SB_EES1S_EEESH_SI_SH_SI_NS1N_6fusion15FusionCallbacksIS1R_NS1U_17LinearCombinationISH_fSH_fLNS_15FloatRoundStyleE2EEESG_S1T_JEEENS4_5SM1004TMEM4LOAD26SM100_TMEM_LOAD_16dp32b32xES15_NS16_IS1H_S1A_NSY_INS5_IJS1B_SE_EEENS5_IJSE_SB_EEEEEEENS4_39AutoVectorizingCopyWithAssumedAlignmentILi128EEENS4_14SM90_TMA_STOREES27_S29_S29_EEEvvEEEEvNT_6ParamsE)
        /*0044*/ 	.word	0x00000000
.L_29:


//--------------------- .nv.compat                --------------------------
	.section	.nv.compat,"",@"SHT_CUDA_COMPAT_INFO"
	.align	4
        /*0000*/ 	.byte	0x02, 0x09, 0x01, 0x00, 0x02, 0x02, 0x02, 0x00, 0x02, 0x05, 0x05, 0x00, 0x03, 0x07, 0x01, 0x01
        /*0010*/ 	.byte	0x02, 0x03, 0x01, 0x00, 0x02, 0x06, 0x01, 0x00, 0x04, 0x0b, 0x08, 0x00, 0x09, 0x00, 0x00, 0x00
        /*0020*/ 	.byte	0x00, 0x00, 0x00, 0x00


//--------------------- .nv.info._ZN7cutlass13device_kernelINS_4gemm6kernel13GemmUniversalIN4cute5tupleIJiiiiEEENS1_10collective13CollectiveMmaINS1_35MainloopSm100TmaUmmaWarpSpecializedILi54ELi2ELi4ENS5_IJNS4_1CILi1EEESB_SB_EEEEENS5_IJNSA_ILi64EEESE_NSA_ILi32EEEEEENS_12float_e4m3_tENS5_IJlSB_lEEENS_12float_e5m2_tENS5_IJSB_llEEENS4_8TiledMMAINS4_8MMA_AtomIJNS4_10MMA_TraitsINS4_19SM100_MMA_F8F6F4_SSEJSH_SJ_fSE_SE_NS4_17integral_constantINS4_4UMMA5MajorELSR_0EEENSP_ISR_LSR_1EEENSP_INSQ_7ScaleInELSU_0EEESV_EEEEEENS4_6LayoutISC_NS5_IJNSA_ILi0EEESZ_SZ_EEEEENS5_IJNS4_10UnderscoreES12_S12_EEEEENS4_13SM90_TMA_LOADENS4_14ComposedLayoutINS4_7SwizzleILi1ELi4ELi3EEENS4_18smem_ptr_flag_bitsILi8EEENSY_INS5_IJNSA_ILi8EEESF_EEENS5_IJSF_SB_EEEEEEEvNS4_8identityES15_NS16_INS17_ILi2ELi4ELi3EEES1A_NSY_INS5_IJSE_S1B_EEENS5_IJSB_SE_EEEEEEEvS1G_EENS_8epilogue10collective18CollectiveEpilogueINS1N_23Sm100TmaWarpSpecializedILi1ELi1ELi32ELb0ELb0EEEJSG_NS5_IJNSY_ISE_SB_EES1S_EEESH_SI_SH_SI_NS1N_6fusion15FusionCallbacksIS1R_NS1U_17LinearCombinationISH_fSH_fLNS_15FloatRoundStyleE2EEESG_S1T_JEEENS4_5SM1004TMEM4LOAD26SM100_TMEM_LOAD_16dp32b32xES15_NS16_IS1H_S1A_NSY_INS5_IJS1B_SE_EEENS5_IJSE_SB_EEEEEEENS4_39AutoVectorizingCopyWithAssumedAlignmentILi128EEENS4_14SM90_TMA_STOREES27_S29_S29_EEEvvEEEEvNT_6ParamsE --------------------------
	.section	.nv.info._ZN7cutlass13device_kernelINS_4gemm6kernel13GemmUniversalIN4cute5tupleIJiiiiEEENS1_10collective13CollectiveMmaINS1_35MainloopSm100TmaUmmaWarpSpecializedILi54ELi2ELi4ENS5_IJNS4_1CILi1EEESB_SB_EEEEENS5_IJNSA_ILi64EEESE_NSA_ILi32EEEEEENS_12float_e4m3_tENS5_IJlSB_lEEENS_12float_e5m2_tENS5_IJSB_llEEENS4_8TiledMMAINS4_8MMA_AtomIJNS4_10MMA_TraitsINS4_19SM100_MMA_F8F6F4_SSEJSH_SJ_fSE_SE_NS4_17integral_constantINS4_4UMMA5MajorELSR_0EEENSP_ISR_LSR_1EEENSP_INSQ_7ScaleInELSU_0EEESV_EEEEEENS4_6LayoutISC_NS5_IJNSA_ILi0EEESZ_SZ_EEEEENS5_IJNS4_10UnderscoreES12_S12_EEEEENS4_13SM90_TMA_LOADENS4_14ComposedLayoutINS4_7SwizzleILi1ELi4ELi3EEENS4_18smem_ptr_flag_bitsILi8EEENSY_INS5_IJNSA_ILi8EEESF_EEENS5_IJSF_SB_EEEEEEEvNS4_8identityES15_NS16_INS17_ILi2ELi4ELi3EEES1A_NSY_INS5_IJSE_S1B_EEENS5_IJSB_SE_EEEEEEEvS1G_EENS_8epilogue10collective18CollectiveEpilogueINS1N_23Sm100TmaWarpSpecializedILi1ELi1ELi32ELb0ELb0EEEJSG_NS5_IJNSY_ISE_SB_EES1S_EEESH_SI_SH_SI_NS1N_6fusion15FusionCallbacksIS1R_NS1U_17LinearCombinationISH_fSH_fLNS_15FloatRoundStyleE2EEESG_S1T_JEEENS4_5SM1004TMEM4LOAD26SM100_TMEM_LOAD_16dp32b32xES15_NS16_IS1H_S1A_NSY_INS5_IJS1B_SE_EEENS5_IJSE_SB_EEEEEEENS4_39AutoVectorizingCopyWithAssumedAlignmentILi128EEENS4_14SM90_TMA_STOREES27_S29_S29_EEEvvEEEEvNT_6ParamsE,"",@"SHT_CUDA_INFO"
	.sectionflags	@""
	.align	4


	//----- nvinfo : EIATTR_CUDA_API_VERSION
	.align		4
        /*0000*/ 	.byte	0x04, 0x37
        /*0002*/ 	.short	(.L_31 - .L_30)
.L_30:
        /*0004*/ 	.word	0x00000082


	//----- nvinfo : EIATTR_KPARAM_INFO
	.align		4
.L_31:
        /*0008*/ 	.byte	0x04, 0x17
        /*000a*/ 	.short	(.L_33 - .L_32)
.L_32:
        /*000c*/ 	.word	0x00000000
        /*0010*/ 	.short	0x0000
        /*0012*/ 	.short	0x0000
        /*0014*/ 	.byte	0x00, 0xf0, 0x01, 0x20


	//----- nvinfo : EIATTR_AT_ENTRY_FRAGMENTS
	.align		4
.L_33:
        /*0018*/ 	.byte	0x04, 0x4f
        /*001a*/ 	.short	(.L_35 - .L_34)


	//   ....[0]....
.L_34:
        /*001c*/ 	.word	0x00000006


	//----- nvinfo : EIATTR_RESERVED_SMEM_USED
	.align		4
.L_35:
        /*0020*/ 	.byte	0x01, 0x41
	.zero		2


	//----- nvinfo : EIATTR_SPARSE_MMA_MASK
	.align		4
        /*0024*/ 	.byte	0x03, 0x50
        /*0026*/ 	.short	0x0000


	//----- nvinfo : EIATTR_TCGEN05_1CTA_USED
	.align		4
        /*0028*/ 	.byte	0x01, 0x51
	.zero		2


	//----- nvinfo : EIATTR_MAXREG_COUNT
	.align		4
        /*002c*/ 	.byte	0x03, 0x1b
        /*002e*/ 	.short	0x00ff


	//----- nvinfo : EIATTR_NUM_BARRIERS
	.align		4
        /*0030*/ 	.byte	0x02, 0x4c
        /*0032*/ 	.byte	0x07
	.zero		1


	//----- nvinfo : EIATTR_EXTERNS
	.align		4
        /*0034*/ 	.byte	0x04, 0x0f
        /*0036*/ 	.short	(.L_37 - .L_36)


	//   ....[0]....
	.align		4
.L_36:
        /*0038*/ 	.word	index@(__assertfail)


	//----- nvinfo : EIATTR_MERCURY_ISA_VERSION
	.align		4
.L_37:
        /*003c*/ 	.byte	0x03, 0x5f
        /*003e*/ 	.short	0x0101


	//----- nvinfo : EIATTR_INT_WARP_WIDE_INSTR_OFFSETS
	.align		4
        /*0040*/ 	.byte	0x04, 0x31
        /*0042*/ 	.short	(.L_39 - .L_38)


	//   ....[0]....
.L_38:
        /*0044*/ 	.word	0x000023d0


	//   ....[1]....
        /*0048*/ 	.word	0x00005950


	//   ....[2]....
        /*004c*/ 	.word	0x00005970


	//   ....[3]....
        /*0050*/ 	.word	0x000059a0


	//   ....[4]....
        /*0054*/ 	.word	0x000063b0


	//   ....[5]....
        /*0058*/ 	.word	0x000064a0


	//----- nvinfo : EIATTR_COOP_GROUP_MASK_REGIDS
	.align		4
.L_39:
        /*005c*/ 	.byte	0x04, 0x29
        /*005e*/ 	.short	(.L_41 - .L_40)


	//   ....[0]....
.L_40:
        /*0060*/ 	.word	0xffffffff


	//   ....[1]....
        /*0064*/ 	.word	0xffffffff


	//   ....[2]....
        /*0068*/ 	.word	0xffffffff


	//   ....[3]....
        /*006c*/ 	.word	0xffffffff


	//   ....[4]....
        /*0070*/ 	.word	0xffffffff


	//   ....[5]....
        /*0074*/ 	.word	0xffffffff


	//   ....[6]....
        /*0078*/ 	.word	0xffffffff


	//   ....[7]....
        /*007c*/ 	.word	0xffffffff


	//   ....[8]....
        /*0080*/ 	.word	0xffffffff


	//   ....[9]....
        /*0084*/ 	.word	0xffffffff


	//   ....[10]....
        /*0088*/ 	.word	0xffffffff


	//   ....[11]....
        /*008c*/ 	.word	0xffffffff


	//   ....[12]....
        /*0090*/ 	.word	0xffffffff


	//----- nvinfo : EIATTR_COOP_GROUP_INSTR_OFFSETS
	.align		4
.L_41:
        /*0094*/ 	.byte	0x04, 0x28
        /*0096*/ 	.short	(.L_43 - .L_42)


	//   ....[0]....
.L_42:
        /*0098*/ 	.word	0x00000090


	//   ....[1]....
        /*009c*/ 	.word	0x000004d0


	//   ....[2]....
        /*00a0*/ 	.word	0x00000cb0


	//   ....[3]....
        /*00a4*/ 	.word	0x00000df0


	//   ....[4]....
        /*00a8*/ 	.word	0x00000ef0


	//   ....[5]....
        /*00ac*/ 	.word	0x00001060


	//   ....[6]....
        /*00b0*/ 	.word	0x00001200


	//   ....[7]....
        /*00b4*/ 	.word	0x000022b0


	//   ....[8]....
        /*00b8*/ 	.word	0x00004cb0


	//   ....[9]....
        /*00bc*/ 	.word	0x00004ec0


	//   ....[10]....
        /*00c0*/ 	.word	0x00004ef0


	//   ....[11]....
        /*00c4*/ 	.word	0x00005830


	//   ....[12]....
        /*00c8*/ 	.word	0x00005a60


	//----- nvinfo : EIATTR_VRC_CTA_INIT_COUNT
	.align		4
.L_43:
        /*00cc*/ 	.byte	0x02, 0x4a
        /*00ce*/ 	.byte	0x80
	.zero		1


	//----- nvinfo : EIATTR_SYSCALL_OFFSETS
	.align		4
        /*00d0*/ 	.byte	0x04, 0x46
        /*00d2*/ 	.short	(.L_45 - .L_44)


	//   ....[0]....
.L_44:
        /*00d4*/ 	.word	0x00006ec0


	//   ....[1]....
        /*00d8*/ 	.word	0x00007000


	//   ....[2]....
        /*00dc*/ 	.word	0x00007760


	//----- nvinfo : EIATTR_MBARRIER_INSTR_OFFSETS
	.align		4
.L_45:
        /*00e0*/ 	.byte	0x04, 0x39
        /*00e2*/ 	.short	(.L_47 - .L_46)


	//   ....[0]....
.L_46:
        /*00e4*/ 	.word	0x000005d0
        /*00e8*/ 	.word	0x000000ff
        /*00ec*/ 	.word	0x00000000
        /*00f0*/ 	.short	0x0100
        /*00f2*/ 	.byte	0x05
	.zero		1


	//   ....[1]....
        /*00f4*/ 	.word	0x000005e0
        /*00f8*/ 	.word	0x000000ff
        /*00fc*/ 	.word	0x000001b0
        /*0100*/ 	.short	0x0100
        /*0102*/ 	.byte	0x05
	.zero		1


	//   ....[2]....
        /*0104*/ 	.word	0x000005f0
        /*0108*/ 	.word	0x000000ff
        /*010c*/ 	.word	0x00000008
        /*0110*/ 	.short	0x0100
        /*0112*/ 	.byte	0x05
	.zero		1


	//   ....[3]....
        /*0114*/ 	.word	0x00000600
        /*0118*/ 	.word	0x000000ff
        /*011c*/ 	.word	0x000001b8
        /*0120*/ 	.short	0x0100
        /*0122*/ 	.byte	0x05
	.zero		1


	//   ....[4]....
        /*0124*/ 	.word	0x00000610
        /*0128*/ 	.word	0x000000ff
        /*012c*/ 	.word	0x00000010
        /*0130*/ 	.short	0x0100
        /*0132*/ 	.byte	0x05
	.zero		1


	//   ....[5]....
        /*0134*/ 	.word	0x00000620
        /*0138*/ 	.word	0x000000ff
        /*013c*/ 	.word	0x000001c0
        /*0140*/ 	.short	0x0100
        /*0142*/ 	.byte	0x05
	.zero		1


	//   ....[6]....
        /*0144*/ 	.word	0x00000630
        /*0148*/ 	.word	0x000000ff
        /*014c*/ 	.word	0x00000018
        /*0150*/ 	.short	0x0100
        /*0152*/ 	.byte	0x05
	.zero		1


	//   ....[7]....
        /*0154*/ 	.word	0x00000640
        /*0158*/ 	.word	0x000000ff
        /*015c*/ 	.word	0x000001c8
        /*0160*/ 	.short	0x0100
        /*0162*/ 	.byte	0x05
	.zero		1


	//   ....[8]....
        /*0164*/ 	.word	0x00000650
        /*0168*/ 	.word	0x000000ff
        /*016c*/ 	.word	0x00000020
        /*0170*/ 	.short	0x0100
        /*0172*/ 	.byte	0x05
	.zero		1


	//   ....[9]....
        /*0174*/ 	.word	0x00000660
        /*0178*/ 	.word	0x000000ff
        /*017c*/ 	.word	0x000001d0
        /*0180*/ 	.short	0x0100
        /*0182*/ 	.byte	0x05
	.zero		1


	//   ....[10]....
        /*0184*/ 	.word	0x00000670
        /*0188*/ 	.word	0x000000ff
        /*018c*/ 	.word	0x00000028
        /*0190*/ 	.short	0x0100
        /*0192*/ 	.byte	0x05
	.zero		1


	//   ....[11]....
        /*0194*/ 	.word	0x00000680
        /*0198*/ 	.word	0x000000ff
        /*019c*/ 	.word	0x000001d8
        /*01a0*/ 	.short	0x0100
        /*01a2*/ 	.byte	0x05
	.zero		1


	//   ....[12]....
        /*01a4*/ 	.word	0x00000690
        /*01a8*/ 	.word	0x000000ff
        /*01ac*/ 	.word	0x00000030
        /*01b0*/ 	.short	0x0100
        /*01b2*/ 	.byte	0x05
	.zero		1


	//   ....[13]....
        /*01b4*/ 	.word	0x000006a0
        /*01b8*/ 	.word	0x000000ff
        /*01bc*/ 	.word	0x000001e0
        /*01c0*/ 	.short	0x0100
        /*01c2*/ 	.byte	0x05
	.zero		1


	//   ....[14]....
        /*01c4*/ 	.word	0x000006b0
        /*01c8*/ 	.word	0x000000ff
        /*01cc*/ 	.word	0x00000038
        /*01d0*/ 	.short	0x0100
        /*01d2*/ 	.byte	0x05
	.zero		1


	//   ....[15]....
        /*01d4*/ 	.word	0x000006c0
        /*01d8*/ 	.word	0x000000ff
        /*01dc*/ 	.word	0x000001e8
        /*01e0*/ 	.short	0x0100
        /*01e2*/ 	.byte	0x05
	.zero		1


	//   ....[16]....
        /*01e4*/ 	.word	0x000006d0
        /*01e8*/ 	.word	0x000000ff
        /*01ec*/ 	.word	0x00000040
        /*01f0*/ 	.short	0x0100
        /*01f2*/ 	.byte	0x05
	.zero		1


	//   ....[17]....
        /*01f4*/ 	.word	0x000006e0
        /*01f8*/ 	.word	0x000000ff
        /*01fc*/ 	.word	0x000001f0
        /*0200*/ 	.short	0x0100
        /*0202*/ 	.byte	0x05
	.zero		1


	//   ....[18]....
        /*0204*/ 	.word	0x000006f0
        /*0208*/ 	.word	0x000000ff
        /*020c*/ 	.word	0x00000048
        /*0210*/ 	.short	0x0100
        /*0212*/ 	.byte	0x05
	.zero		1


	//   ....[19]....
        /*0214*/ 	.word	0x00000700
        /*0218*/ 	.word	0x000000ff
        /*021c*/ 	.word	0x000001f8
        /*0220*/ 	.short	0x0100
        /*0222*/ 	.byte	0x05
	.zero		1


	//   ....[20]....
        /*0224*/ 	.word	0x00000710
        /*0228*/ 	.word	0x000000ff
        /*022c*/ 	.word	0x00000050
        /*0230*/ 	.short	0x0100
        /*0232*/ 	.byte	0x05
	.zero		1


	//   ....[21]....
        /*0234*/ 	.word	0x00000720
        /*0238*/ 	.word	0x000000ff
        /*023c*/ 	.word	0x00000200
        /*0240*/ 	.short	0x0100
        /*0242*/ 	.byte	0x05
	.zero		1


	//   ....[22]....
        /*0244*/ 	.word	0x00000730
        /*0248*/ 	.word	0x000000ff
        /*024c*/ 	.word	0x00000058
        /*0250*/ 	.short	0x0100
        /*0252*/ 	.byte	0x05
	.zero		1


	//   ....[23]....
        /*0254*/ 	.word	0x00000740
        /*0258*/ 	.word	0x000000ff
        /*025c*/ 	.word	0x00000208
        /*0260*/ 	.short	0x0100
        /*0262*/ 	.byte	0x05
	.zero		1


	//   ....[24]....
        /*0264*/ 	.word	0x00000750
        /*0268*/ 	.word	0x000000ff
        /*026c*/ 	.word	0x00000060
        /*0270*/ 	.short	0x0100
        /*0272*/ 	.byte	0x05
	.zero		1


	//   ....[25]....
        /*0274*/ 	.word	0x00000760
        /*0278*/ 	.word	0x000000ff
        /*027c*/ 	.word	0x00000210
        /*0280*/ 	.short	0x0100
        /*0282*/ 	.byte	0x05
	.zero		1


	//   ....[26]....
        /*0284*/ 	.word	0x00000770
        /*0288*/ 	.word	0x000000ff
        /*028c*/ 	.word	0x00000068
        /*0290*/ 	.short	0x0100
        /*0292*/ 	.byte	0x05
	.zero		1


	//   ....[27]....
        /*0294*/ 	.word	0x00000780
        /*0298*/ 	.word	0x000000ff
        /*029c*/ 	.word	0x00000218
        /*02a0*/ 	.short	0x0100
        /*02a2*/ 	.byte	0x05
	.zero		1


	//   ....[28]....
        /*02a4*/ 	.word	0x00000790
        /*02a8*/ 	.word	0x000000ff
        /*02ac*/ 	.word	0x00000070
        /*02b0*/ 	.short	0x0100
        /*02b2*/ 	.byte	0x05
	.zero		1


	//   ....[29]....
        /*02b4*/ 	.word	0x000007a0
        /*02b8*/ 	.word	0x000000ff
        /*02bc*/ 	.word	0x00000220
        /*02c0*/ 	.short	0x0100
        /*02c2*/ 	.byte	0x05
	.zero		1


	//   ....[30]....
        /*02c4*/ 	.word	0x000007b0
        /*02c8*/ 	.word	0x000000ff
        /*02cc*/ 	.word	0x00000078
        /*02d0*/ 	.short	0x0100
        /*02d2*/ 	.byte	0x05
	.zero		1


	//   ....[31]....
        /*02d4*/ 	.word	0x000007c0
        /*02d8*/ 	.word	0x000000ff
        /*02dc*/ 	.word	0x00000228
        /*02e0*/ 	.short	0x0100
        /*02e2*/ 	.byte	0x05
	.zero		1


	//   ....[32]....
        /*02e4*/ 	.word	0x000007d0
        /*02e8*/ 	.word	0x000000ff
        /*02ec*/ 	.word	0x00000080
        /*02f0*/ 	.short	0x0100
        /*02f2*/ 	.byte	0x05
	.zero		1


	//   ....[33]....
        /*02f4*/ 	.word	0x000007e0
        /*02f8*/ 	.word	0x000000ff
        /*02fc*/ 	.word	0x00000230
        /*0300*/ 	.short	0x0100
        /*0302*/ 	.byte	0x05
	.zero		1


	//   ....[34]....
        /*0304*/ 	.word	0x000007f0
        /*0308*/ 	.word	0x000000ff
        /*030c*/ 	.word	0x00000088
        /*0310*/ 	.short	0x0100
        /*0312*/ 	.byte	0x05
	.zero		1


	//   ....[35]....
        /*0314*/ 	.word	0x00000800
        /*0318*/ 	.word	0x000000ff
        /*031c*/ 	.word	0x00000238
        /*0320*/ 	.short	0x0100
        /*0322*/ 	.byte	0x05
	.zero		1


	//   ....[36]....
        /*0324*/ 	.word	0x00000810
        /*0328*/ 	.word	0x000000ff
        /*032c*/ 	.word	0x00000090
        /*0330*/ 	.short	0x0100
        /*0332*/ 	.byte	0x05
	.zero		1


	//   ....[37]....
        /*0334*/ 	.word	0x00000820
        /*0338*/ 	.word	0x000000ff
        /*033c*/ 	.word	0x00000240
        /*0340*/ 	.short	0x0100
        /*0342*/ 	.byte	0x05
	.zero		1


	//   ....[38]....
        /*0344*/ 	.word	0x00000830
        /*0348*/ 	.word	0x000000ff
        /*034c*/ 	.word	0x00000098
        /*0350*/ 	.short	0x0100
        /*0352*/ 	.byte	0x05
	.zero		1


	//   ....[39]....
        /*0354*/ 	.word	0x00000840
        /*0358*/ 	.word	0x000000ff
        /*035c*/ 	.word	0x00000248
        /*0360*/ 	.short	0x0100
        /*0362*/ 	.byte	0x05
	.zero		1


	//   ....[40]....
        /*0364*/ 	.word	0x00000850
        /*0368*/ 	.word	0x000000ff
        /*036c*/ 	.word	0x000000a0
        /*0370*/ 	.short	0x0100
        /*0372*/ 	.byte	0x05
	.zero		1


	//   ....[41]....
        /*0374*/ 	.word	0x00000860
        /*0378*/ 	.word	0x000000ff
        /*037c*/ 	.word	0x00000250
        /*0380*/ 	.short	0x0100
        /*0382*/ 	.byte	0x05
	.zero		1


	//   ....[42]....
        /*0384*/ 	.word	0x00000870
        /*0388*/ 	.word	0x000000ff
        /*038c*/ 	.word	0x000000a8
        /*0390*/ 	.short	0x0100
        /*0392*/ 	.byte	0x05
	.zero		1


	//   ....[43]....
        /*0394*/ 	.word	0x00000880
        /*0398*/ 	.word	0x000000ff
        /*039c*/ 	.word	0x00000258
        /*03a0*/ 	.short	0x0100
        /*03a2*/ 	.byte	0x05
	.zero		1


	//   ....[44]....
        /*03a4*/ 	.word	0x00000890
        /*03a8*/ 	.word	0x000000ff
        /*03ac*/ 	.word	0x000000b0
        /*03b0*/ 	.short	0x0100
        /*03b2*/ 	.byte	0x05
	.zero		1


	//   ....[45]....
        /*03b4*/ 	.word	0x000008a0
        /*03b8*/ 	.word	0x000000ff
        /*03bc*/ 	.word	0x00000260
        /*03c0*/ 	.short	0x0100
        /*03c2*/ 	.byte	0x05
	.zero		1


	//   ....[46]....
        /*03c4*/ 	.word	0x000008b0
        /*03c8*/ 	.word	0x000000ff
        /*03cc*/ 	.word	0x000000b8
        /*03d0*/ 	.short	0x0100
        /*03d2*/ 	.byte	0x05
	.zero		1


	//   ....[47]....
        /*03d4*/ 	.word	0x000008c0
        /*03d8*/ 	.word	0x000000ff
        /*03dc*/ 	.word	0x00000268
        /*03e0*/ 	.short	0x0100
        /*03e2*/ 	.byte	0x05
	.zero		1


	//   ....[48]....
        /*03e4*/ 	.word	0x000008d0
        /*03e8*/ 	.word	0x000000ff
        /*03ec*/ 	.word	0x000000c0
        /*03f0*/ 	.short	0x0100
        /*03f2*/ 	.byte	0x05
	.zero		1


	//   ....[49]....
        /*03f4*/ 	.word	0x000008e0
        /*03f8*/ 	.word	0x000000ff
        /*03fc*/ 	.word	0x00000270
        /*0400*/ 	.short	0x0100
        /*0402*/ 	.byte	0x05
	.zero		1


	//   ....[50]....
        /*0404*/ 	.word	0x000008f0
        /*0408*/ 	.word	0x000000ff
        /*040c*/ 	.word	0x000000c8
        /*0410*/ 	.short	0x0100
        /*0412*/ 	.byte	0x05
	.zero		1


	//   ....[51]....
        /*0414*/ 	.word	0x00000900
        /*0418*/ 	.word	0x000000ff
        /*041c*/ 	.word	0x00000278
        /*0420*/ 	.short	0x0100
        /*0422*/ 	.byte	0x05
	.zero		1


	//   ....[52]....
        /*0424*/ 	.word	0x00000910
        /*0428*/ 	.word	0x000000ff
        /*042c*/ 	.word	0x000000d0
        /*0430*/ 	.short	0x0100
        /*0432*/ 	.byte	0x05
	.zero		1


	//   ....[53]....
        /*0434*/ 	.word	0x00000920
        /*0438*/ 	.word	0x000000ff
        /*043c*/ 	.word	0x00000280
        /*0440*/ 	.short	0x0100
        /*0442*/ 	.byte	0x05
	.zero		1


	//   ....[54]....
        /*0444*/ 	.word	0x00000930
        /*0448*/ 	.word	0x000000ff
        /*044c*/ 	.word	0x000000d8
        /*0450*/ 	.short	0x0100
        /*0452*/ 	.byte	0x05
	.zero		1


	//   ....[55]....
        /*0454*/ 	.word	0x00000940
        /*0458*/ 	.word	0x000000ff
        /*045c*/ 	.word	0x00000288
        /*0460*/ 	.short	0x0100
        /*0462*/ 	.byte	0x05
	.zero		1


	//   ....[56]....
        /*0464*/ 	.word	0x00000950
        /*0468*/ 	.word	0x000000ff
        /*046c*/ 	.word	0x000000e0
        /*0470*/ 	.short	0x0100
        /*0472*/ 	.byte	0x05
	.zero		1


	//   ....[57]....
        /*0474*/ 	.word	0x00000960
        /*0478*/ 	.word	0x000000ff
        /*047c*/ 	.word	0x00000290
        /*0480*/ 	.short	0x0100
        /*0482*/ 	.byte	0x05
	.zero		1


	//   ....[58]....
        /*0484*/ 	.word	0x00000970
        /*0488*/ 	.word	0x000000ff
        /*048c*/ 	.word	0x000000e8
        /*0490*/ 	.short	0x0100
        /*0492*/ 	.byte	0x05
	.zero		1


	//   ....[59]....
        /*0494*/ 	.word	0x00000980
        /*0498*/ 	.word	0x000000ff
        /*049c*/ 	.word	0x00000298
        /*04a0*/ 	.short	0x0100
        /*04a2*/ 	.byte	0x05
	.zero		1


	//   ....[60]....
        /*04a4*/ 	.word	0x00000990
        /*04a8*/ 	.word	0x000000ff
        /*04ac*/ 	.word	0x000000f0
        /*04b0*/ 	.short	0x0100
        /*04b2*/ 	.byte	0x05
	.zero		1


	//   ....[61]....
        /*04b4*/ 	.word	0x000009a0
        /*04b8*/ 	.word	0x000000ff
        /*04bc*/ 	.word	0x000002a0
        /*04c0*/ 	.short	0x0100
        /*04c2*/ 	.byte	0x05
	.zero		1


	//   ....[62]....
        /*04c4*/ 	.word	0x000009b0
        /*04c8*/ 	.word	0x000000ff
        /*04cc*/ 	.word	0x000000f8
        /*04d0*/ 	.short	0x0100
        /*04d2*/ 	.byte	0x05
	.zero		1


	//   ....[63]....
        /*04d4*/ 	.word	0x000009c0
        /*04d8*/ 	.word	0x000000ff
        /*04dc*/ 	.word	0x000002a8
        /*04e0*/ 	.short	0x0100
        /*04e2*/ 	.byte	0x05
	.zero		1


	//   ....[64]....
        /*04e4*/ 	.word	0x000009d0
        /*04e8*/ 	.word	0x000000ff
        /*04ec*/ 	.word	0x00000100
        /*04f0*/ 	.short	0x0100
        /*04f2*/ 	.byte	0x05
	.zero		1


	//   ....[65]....
        /*04f4*/ 	.word	0x000009e0
        /*04f8*/ 	.word	0x000000ff
        /*04fc*/ 	.word	0x000002b0
        /*0500*/ 	.short	0x0100
        /*0502*/ 	.byte	0x05
	.zero		1


	//   ....[66]....
        /*0504*/ 	.word	0x000009f0
        /*0508*/ 	.word	0x000000ff
        /*050c*/ 	.word	0x00000108
        /*0510*/ 	.short	0x0100
        /*0512*/ 	.byte	0x05
	.zero		1


	//   ....[67]....
        /*0514*/ 	.word	0x00000a00
        /*0518*/ 	.word	0x000000ff
        /*051c*/ 	.word	0x000002b8
        /*0520*/ 	.short	0x0100
        /*0522*/ 	.byte	0x05
	.zero		1


	//   ....[68]....
        /*0524*/ 	.word	0x00000a10
        /*0528*/ 	.word	0x000000ff
        /*052c*/ 	.word	0x00000110
        /*0530*/ 	.short	0x0100
        /*0532*/ 	.byte	0x05
	.zero		1


	//   ....[69]....
        /*0534*/ 	.word	0x00000a20
        /*0538*/ 	.word	0x000000ff
        /*053c*/ 	.word	0x000002c0
        /*0540*/ 	.short	0x0100
        /*0542*/ 	.byte	0x05
	.zero		1


	//   ....[70]....
        /*0544*/ 	.word	0x00000a30
        /*0548*/ 	.word	0x000000ff
        /*054c*/ 	.word	0x00000118
        /*0550*/ 	.short	0x0100
        /*0552*/ 	.byte	0x05
	.zero		1


	//   ....[71]....
        /*0554*/ 	.word	0x00000a40
        /*0558*/ 	.word	0x000000ff
        /*055c*/ 	.word	0x000002c8
        /*0560*/ 	.short	0x0100
        /*0562*/ 	.byte	0x05
	.zero		1


	//   ....[72]....
        /*0564*/ 	.word	0x00000a50
        /*0568*/ 	.word	0x000000ff
        /*056c*/ 	.word	0x00000120
        /*0570*/ 	.short	0x0100
        /*0572*/ 	.byte	0x05
	.zero		1


	//   ....[73]....
        /*0574*/ 	.word	0x00000a60
        /*0578*/ 	.word	0x000000ff
        /*057c*/ 	.word	0x000002d0
        /*0580*/ 	.short	0x0100
        /*0582*/ 	.byte	0x05
	.zero		1


	//   ....[74]....
        /*0584*/ 	.word	0x00000a70
        /*0588*/ 	.word	0x000000ff
        /*058c*/ 	.word	0x00000128
        /*0590*/ 	.short	0x0100
        /*0592*/ 	.byte	0x05
	.zero		1


	//   ....[75]....
        /*0594*/ 	.word	0x00000a80
        /*0598*/ 	.word	0x000000ff
        /*059c*/ 	.word	0x000002d8
        /*05a0*/ 	.short	0x0100
        /*05a2*/ 	.byte	0x05
	.zero		1


	//   ....[76]....
        /*05a4*/ 	.word	0x00000a90
        /*05a8*/ 	.word	0x000000ff
        /*05ac*/ 	.word	0x00000130
        /*05b0*/ 	.short	0x0100
        /*05b2*/ 	.byte	0x05
	.zero		1


	//   ....[77]....
        /*05b4*/ 	.word	0x00000aa0
        /*05b8*/ 	.word	0x000000ff
        /*05bc*/ 	.word	0x000002e0
        /*05c0*/ 	.short	0x0100
        /*05c2*/ 	.byte	0x05
	.zero		1


	//   ....[78]....
        /*05c4*/ 	.word	0x00000ab0
        /*05c8*/ 	.word	0x000000ff
        /*05cc*/ 	.word	0x00000138
        /*05d0*/ 	.short	0x0100
        /*05d2*/ 	.byte	0x05
	.zero		1


	//   ....[79]....
        /*05d4*/ 	.word	0x00000ac0
        /*05d8*/ 	.word	0x000000ff
        /*05dc*/ 	.word	0x000002e8
        /*05e0*/ 	.short	0x0100
        /*05e2*/ 	.byte	0x05
	.zero		1


	//   ....[80]....
        /*05e4*/ 	.word	0x00000ad0
        /*05e8*/ 	.word	0x000000ff
        /*05ec*/ 	.word	0x00000140
        /*05f0*/ 	.short	0x0100
        /*05f2*/ 	.byte	0x05
	.zero		1


	//   ....[81]....
        /*05f4*/ 	.word	0x00000ae0
        /*05f8*/ 	.word	0x000000ff
        /*05fc*/ 	.word	0x000002f0
        /*0600*/ 	.short	0x0100
        /*0602*/ 	.byte	0x05
	.zero		1


	//   ....[82]....
        /*0604*/ 	.word	0x00000af0
        /*0608*/ 	.word	0x000000ff
        /*060c*/ 	.word	0x00000148
        /*0610*/ 	.short	0x0100
        /*0612*/ 	.byte	0x05
	.zero		1


	//   ....[83]....
        /*0614*/ 	.word	0x00000b00
        /*0618*/ 	.word	0x000000ff
        /*061c*/ 	.word	0x000002f8
        /*0620*/ 	.short	0x0100
        /*0622*/ 	.byte	0x05
	.zero		1


	//   ....[84]....
        /*0624*/ 	.word	0x00000b10
        /*0628*/ 	.word	0x000000ff
        /*062c*/ 	.word	0x00000150
        /*0630*/ 	.short	0x0100
        /*0632*/ 	.byte	0x05
	.zero		1


	//   ....[85]....
        /*0634*/ 	.word	0x00000b20
        /*0638*/ 	.word	0x000000ff
        /*063c*/ 	.word	0x00000300
        /*0640*/ 	.short	0x0100
        /*0642*/ 	.byte	0x05
	.zero		1


	//   ....[86]....
        /*0644*/ 	.word	0x00000b30
        /*0648*/ 	.word	0x000000ff
        /*064c*/ 	.word	0x00000158
        /*0650*/ 	.short	0x0100
        /*0652*/ 	.byte	0x05
	.zero		1


	//   ....[87]....
        /*0654*/ 	.word	0x00000b40
        /*0658*/ 	.word	0x000000ff
        /*065c*/ 	.word	0x00000308
        /*0660*/ 	.short	0x0100
        /*0662*/ 	.byte	0x05
	.zero		1


	//   ....[88]....
        /*0664*/ 	.word	0x00000b50
        /*0668*/ 	.word	0x000000ff
        /*066c*/ 	.word	0x00000160
        /*0670*/ 	.short	0x0100
        /*0672*/ 	.byte	0x05
	.zero		1


	//   ....[89]....
        /*0674*/ 	.word	0x00000b60
        /*0678*/ 	.word	0x000000ff
        /*067c*/ 	.word	0x00000310
        /*0680*/ 	.short	0x0100
        /*0682*/ 	.byte	0x05
	.zero		1


	//   ....[90]....
        /*0684*/ 	.word	0x00000b70
        /*0688*/ 	.word	0x000000ff
        /*068c*/ 	.word	0x00000168
        /*0690*/ 	.short	0x0100
        /*0692*/ 	.byte	0x05
	.zero		1


	//   ....[91]....
        /*0694*/ 	.word	0x00000b80
        /*0698*/ 	.word	0x000000ff
        /*069c*/ 	.word	0x00000318
        /*06a0*/ 	.short	0x0100
        /*06a2*/ 	.byte	0x05
	.zero		1


	//   ....[92]....
        /*06a4*/ 	.word	0x00000b90
        /*06a8*/ 	.word	0x000000ff
        /*06ac*/ 	.word	0x00000170
        /*06b0*/ 	.short	0x0100
        /*06b2*/ 	.byte	0x05
	.zero		1


	//   ....[93]....
        /*06b4*/ 	.word	0x00000ba0
        /*06b8*/ 	.word	0x000000ff
        /*06bc*/ 	.word	0x00000320
        /*06c0*/ 	.short	0x0100
        /*06c2*/ 	.byte	0x05
	.zero		1


	//   ....[94]....
        /*06c4*/ 	.word	0x00000bb0
        /*06c8*/ 	.word	0x000000ff
        /*06cc*/ 	.word	0x00000178
        /*06d0*/ 	.short	0x0100
        /*06d2*/ 	.byte	0x05
	.zero		1


	//   ....[95]....
        /*06d4*/ 	.word	0x00000bc0
        /*06d8*/ 	.word	0x000000ff
        /*06dc*/ 	.word	0x00000328
        /*06e0*/ 	.short	0x0100
        /*06e2*/ 	.byte	0x05
	.zero		1


	//   ....[96]....
        /*06e4*/ 	.word	0x00000bd0
        /*06e8*/ 	.word	0x000000ff
        /*06ec*/ 	.word	0x00000180
        /*06f0*/ 	.short	0x0100
        /*06f2*/ 	.byte	0x05
	.zero		1


	//   ....[97]....
        /*06f4*/ 	.word	0x00000be0
        /*06f8*/ 	.word	0x000000ff
        /*06fc*/ 	.word	0x00000330
        /*0700*/ 	.short	0x0100
        /*0702*/ 	.byte	0x05
	.zero		1


	//   ....[98]....
        /*0704*/ 	.word	0x00000bf0
        /*0708*/ 	.word	0x000000ff
        /*070c*/ 	.word	0x00000188
        /*0710*/ 	.short	0x0100
        /*0712*/ 	.byte	0x05
	.zero		1


	//   ....[99]....
        /*0714*/ 	.word	0x00000c00
        /*0718*/ 	.word	0x000000ff
        /*071c*/ 	.word	0x00000338
        /*0720*/ 	.short	0x0100
        /*0722*/ 	.byte	0x05
	.zero		1


	//   ....[100]....
        /*0724*/ 	.word	0x00000c10
        /*0728*/ 	.word	0x000000ff
        /*072c*/ 	.word	0x00000190
        /*0730*/ 	.short	0x0100
        /*0732*/ 	.byte	0x05
	.zero		1


	//   ....[101]....
        /*0734*/ 	.word	0x00000c20
        /*0738*/ 	.word	0x000000ff
        /*073c*/ 	.word	0x00000340
        /*0740*/ 	.short	0x0100
        /*0742*/ 	.byte	0x05
	.zero		1


	//   ....[102]....
        /*0744*/ 	.word	0x00000c30
        /*0748*/ 	.word	0x000000ff
        /*074c*/ 	.word	0x00000198
        /*0750*/ 	.short	0x0100
        /*0752*/ 	.byte	0x05
	.zero		1


	//   ....[103]....
        /*0754*/ 	.word	0x00000c40
        /*0758*/ 	.word	0x000000ff
        /*075c*/ 	.word	0x00000348
        /*0760*/ 	.short	0x0100
        /*0762*/ 	.byte	0x05
	.zero		1


	//   ....[104]....
        /*0764*/ 	.word	0x00000c50
        /*0768*/ 	.word	0x000000ff
        /*076c*/ 	.word	0x000001a0
        /*0770*/ 	.short	0x0100
        /*0772*/ 	.byte	0x05
	.zero		1


	//   ....[105]....
        /*0774*/ 	.word	0x00000c60
        /*0778*/ 	.word	0x000000ff
        /*077c*/ 	.word	0x00000350
        /*0780*/ 	.short	0x0100
        /*0782*/ 	.byte	0x05
	.zero		1


	//   ....[106]....
        /*0784*/ 	.word	0x00000c70
        /*0788*/ 	.word	0x000000ff
        /*078c*/ 	.word	0x000001a8
        /*0790*/ 	.short	0x0100
        /*0792*/ 	.byte	0x05
	.zero		1


	//   ....[107]....
        /*0794*/ 	.word	0x00000c80
        /*0798*/ 	.word	0x000000ff
        /*079c*/ 	.word	0x00000358
        /*07a0*/ 	.short	0x0100
        /*07a2*/ 	.byte	0x05
	.zero		1


	//   ....[108]....
        /*07a4*/ 	.word	0x00000dc0
        /*07a8*/ 	.word	0x000000ff
        /*07ac*/ 	.word	0x00000360
        /*07b0*/ 	.short	0x0100
        /*07b2*/ 	.byte	0x06
	.zero		1


	//   ....[109]....
        /*07b4*/ 	.word	0x00000dd0
        /*07b8*/ 	.word	0x000000ff
        /*07bc*/ 	.word	0x00000368
        /*07c0*/ 	.short	0x0100
        /*07c2*/ 	.byte	0x06
	.zero		1


	//   ....[110]....
        /*07c4*/ 	.word	0x00000ec0
        /*07c8*/ 	.word	0x000000ff
        /*07cc*/ 	.word	0x00000370
        /*07d0*/ 	.short	0x0100
        /*07d2*/ 	.byte	0x05
	.zero		1


	//   ....[111]....
        /*07d4*/ 	.word	0x00000ed0
        /*07d8*/ 	.word	0x000000ff
        /*07dc*/ 	.word	0x00000378
        /*07e0*/ 	.short	0x0100
        /*07e2*/ 	.byte	0x05
	.zero		1


	//   ....[112]....
        /*07e4*/ 	.word	0x00001010
        /*07e8*/ 	.word	0x000000ff
        /*07ec*/ 	.word	0x00000380
        /*07f0*/ 	.short	0x0100
        /*07f2*/ 	.byte	0x05
	.zero		1


	//   ....[113]....
        /*07f4*/ 	.word	0x00001020
        /*07f8*/ 	.word	0x000000ff
        /*07fc*/ 	.word	0x00000390
        /*0800*/ 	.short	0x0100
        /*0802*/ 	.byte	0x05
	.zero		1


	//   ....[114]....
        /*0804*/ 	.word	0x00001030
        /*0808*/ 	.word	0x000000ff
        /*080c*/ 	.word	0x00000388
        /*0810*/ 	.short	0x0100
        /*0812*/ 	.byte	0x05
	.zero		1


	//   ....[115]....
        /*0814*/ 	.word	0x00001040
        /*0818*/ 	.word	0x000000ff
        /*081c*/ 	.word	0x00000398
        /*0820*/ 	.short	0x0100
        /*0822*/ 	.byte	0x05
	.zero		1


	//   ....[116]....
        /*0824*/ 	.word	0x00001170
        /*0828*/ 	.word	0x000000ff
        /*082c*/ 	.word	0x000003a0
        /*0830*/ 	.short	0x0100
        /*0832*/ 	.byte	0x06
	.zero		1


	//   ....[117]....
        /*0834*/ 	.word	0x00001180
        /*0838*/ 	.word	0x000000ff
        /*083c*/ 	.word	0x000003c0
        /*0840*/ 	.short	0x0100
        /*0842*/ 	.byte	0x06
	.zero		1


	//   ....[118]....
        /*0844*/ 	.word	0x00001190
        /*0848*/ 	.word	0x000000ff
        /*084c*/ 	.word	0x000003a8
        /*0850*/ 	.short	0x0100
        /*0852*/ 	.byte	0x06
	.zero		1


	//   ....[119]....
        /*0854*/ 	.word	0x000011a0
        /*0858*/ 	.word	0x000000ff
        /*085c*/ 	.word	0x000003c8
        /*0860*/ 	.short	0x0100
        /*0862*/ 	.byte	0x06
	.zero		1


	//   ....[120]....
        /*0864*/ 	.word	0x000011b0
        /*0868*/ 	.word	0x000000ff
        /*086c*/ 	.word	0x000003b0
        /*0870*/ 	.short	0x0100
        /*0872*/ 	.byte	0x06
	.zero		1


	//   ....[121]....
        /*0874*/ 	.word	0x000011c0
        /*0878*/ 	.word	0x000000ff
        /*087c*/ 	.word	0x000003d0
        /*0880*/ 	.short	0x0100
        /*0882*/ 	.byte	0x06
	.zero		1


	//   ....[122]....
        /*0884*/ 	.word	0x000011d0
        /*0888*/ 	.word	0x000000ff
        /*088c*/ 	.word	0x000003b8
        /*0890*/ 	.short	0x0100
        /*0892*/ 	.byte	0x06
	.zero		1


	//   ....[123]....
        /*0894*/ 	.word	0x000011e0
        /*0898*/ 	.word	0x000000ff
        /*089c*/ 	.word	0x000003d8
        /*08a0*/ 	.short	0x0100
        /*08a2*/ 	.byte	0x06
	.zero		1


	//   ....[124]....
        /*08a4*/ 	.word	0x000012d0
        /*08a8*/ 	.word	0x000000ff
        /*08ac*/ 	.word	0x000003e0
        /*08b0*/ 	.short	0x0100
        /*08b2*/ 	.byte	0x05
	.zero		1


	//   ....[125]....
        /*08b4*/ 	.word	0x000012e0
        /*08b8*/ 	.word	0x000000ff
        /*08bc*/ 	.word	0x000003f0
        /*08c0*/ 	.short	0x0100
        /*08c2*/ 	.byte	0x05
	.zero		1


	//   ....[126]....
        /*08c4*/ 	.word	0x000012f0
        /*08c8*/ 	.word	0x000000ff
        /*08cc*/ 	.word	0x000003e8
        /*08d0*/ 	.short	0x0100
        /*08d2*/ 	.byte	0x05
	.zero		1


	//   ....[127]....
        /*08d4*/ 	.word	0x00001300
        /*08d8*/ 	.word	0x000000ff
        /*08dc*/ 	.word	0x000003f8
        /*08e0*/ 	.short	0x0100
        /*08e2*/ 	.byte	0x05
	.zero		1


	//   ....[128]....
        /*08e4*/ 	.word	0x00001bd0
        /*08e8*/ 	.word	0x00000003
        /*08ec*/ 	.word	0x000003f0
        /*08f0*/ 	.short	0x010a
        /*08f2*/ 	.byte	0xff
	.zero		1


	//   ....[129]....
        /*08f4*/ 	.word	0x00001c00
        /*08f8*/ 	.word	0x00000003
        /*08fc*/ 	.word	0x000003e0
        /*0900*/ 	.short	0x0101
        /*0902*/ 	.byte	0xff
	.zero		1


	//   ....[130]....
        /*0904*/ 	.word	0x00001cd0
        /*0908*/ 	.word	0x000000ff
        /*090c*/ 	.word	0x000001b0
        /*0910*/ 	.short	0x010a
        /*0912*/ 	.byte	0x08
	.zero		1


	//   ....[131]....
        /*0914*/ 	.word	0x00001d70
        /*0918*/ 	.word	0x000000ff
        /*091c*/ 	.word	0x000001b0
        /*0920*/ 	.short	0x010a
        /*0922*/ 	.byte	0x21
	.zero		1


	//   ....[132]....
        /*0924*/ 	.word	0x00001ed0
        /*0928*/ 	.word	0x000000ff
        /*092c*/ 	.word	0x000001b0
        /*0930*/ 	.short	0x010a
        /*0932*/ 	.byte	0x08
	.zero		1


	//   ....[133]....
        /*0934*/ 	.word	0x00001fc0
        /*0938*/ 	.word	0x000000ff
        /*093c*/ 	.word	0x00000378
        /*0940*/ 	.short	0x0101
        /*0942*/ 	.byte	0x04
	.zero		1


	//   ....[134]....
        /*0944*/ 	.word	0x00001fe0
        /*0948*/ 	.word	0x000000ff
        /*094c*/ 	.word	0x000001b0
        /*0950*/ 	.short	0x010a
        /*0952*/ 	.byte	0x08
	.zero		1


	//   ....[135]....
        /*0954*/ 	.word	0x00002060
        /*0958*/ 	.word	0x000000ff
        /*095c*/ 	.word	0x000001b0
        /*0960*/ 	.short	0x010a
        /*0962*/ 	.byte	0x11
	.zero		1


	//   ....[136]....
        /*0964*/ 	.word	0x000021c0
        /*0968*/ 	.word	0x000000ff
        /*096c*/ 	.word	0x000001b0
        /*0970*/ 	.short	0x010a
        /*0972*/ 	.byte	0x08
	.zero		1


	//   ....[137]....
        /*0974*/ 	.word	0x000022e0
        /*0978*/ 	.word	0x00000002
        /*097c*/ 	.word	0x00000380
        /*0980*/ 	.short	0x010a
        /*0982*/ 	.byte	0xff
	.zero		1


	//   ....[138]....
        /*0984*/ 	.word	0x000023a0
        /*0988*/ 	.word	0x00000002
        /*098c*/ 	.word	0x00000000
        /*0990*/ 	.short	0x0101
        /*0992*/ 	.byte	0xff
	.zero		1


	//   ....[139]....
        /*0994*/ 	.word	0x00002900
        /*0998*/ 	.word	0x000000ff
        /*099c*/ 	.word	0x00000000
        /*09a0*/ 	.short	0x010a
        /*09a2*/ 	.byte	0x05
	.zero		1


	//   ....[140]....
        /*09a4*/ 	.word	0x00002990
        /*09a8*/ 	.word	0x000000ff
        /*09ac*/ 	.word	0x00000000
        /*09b0*/ 	.short	0x010a
        /*09b2*/ 	.byte	0x05
	.zero		1


	//   ....[141]....
        /*09b4*/ 	.word	0x00002a20
        /*09b8*/ 	.word	0x000000ff
        /*09bc*/ 	.word	0x00000000
        /*09c0*/ 	.short	0x010a
        /*09c2*/ 	.byte	0x05
	.zero		1


	//   ....[142]....
        /*09c4*/ 	.word	0x00002ab0
        /*09c8*/ 	.word	0x000000ff
        /*09cc*/ 	.word	0x00000000
        /*09d0*/ 	.short	0x010a
        /*09d2*/ 	.byte	0x05
	.zero		1


	//   ....[143]....
        /*09d4*/ 	.word	0x00002b40
        /*09d8*/ 	.word	0x000000ff
        /*09dc*/ 	.word	0x00000000
        /*09e0*/ 	.short	0x010a
        /*09e2*/ 	.byte	0x05
	.zero		1


	//   ....[144]....
        /*09e4*/ 	.word	0x00002bd0
        /*09e8*/ 	.word	0x000000ff
        /*09ec*/ 	.word	0x00000000
        /*09f0*/ 	.short	0x010a
        /*09f2*/ 	.byte	0x05
	.zero		1


	//   ....[145]....
        /*09f4*/ 	.word	0x00002c60
        /*09f8*/ 	.word	0x000000ff
        /*09fc*/ 	.word	0x00000000
        /*0a00*/ 	.short	0x010a
        /*0a02*/ 	.byte	0x05
	.zero		1


	//   ....[146]....
        /*0a04*/ 	.word	0x00002cf0
        /*0a08*/ 	.word	0x000000ff
        /*0a0c*/ 	.word	0x00000000
        /*0a10*/ 	.short	0x010a
        /*0a12*/ 	.byte	0x05
	.zero		1


	//   ....[147]....
        /*0a14*/ 	.word	0x00002d80
        /*0a18*/ 	.word	0x000000ff
        /*0a1c*/ 	.word	0x00000000
        /*0a20*/ 	.short	0x010a
        /*0a22*/ 	.byte	0x05
	.zero		1


	//   ....[148]....
        /*0a24*/ 	.word	0x00002e10
        /*0a28*/ 	.word	0x000000ff
        /*0a2c*/ 	.word	0x00000000
        /*0a30*/ 	.short	0x010a
        /*0a32*/ 	.byte	0x05
	.zero		1


	//   ....[149]....
        /*0a34*/ 	.word	0x00002ea0
        /*0a38*/ 	.word	0x000000ff
        /*0a3c*/ 	.word	0x00000000
        /*0a40*/ 	.short	0x010a
        /*0a42*/ 	.byte	0x05
	.zero		1


	//   ....[150]....
        /*0a44*/ 	.word	0x00002f30
        /*0a48*/ 	.word	0x000000ff
        /*0a4c*/ 	.word	0x00000000
        /*0a50*/ 	.short	0x010a
        /*0a52*/ 	.byte	0x05
	.zero		1


	//   ....[151]....
        /*0a54*/ 	.word	0x00002fc0
        /*0a58*/ 	.word	0x000000ff
        /*0a5c*/ 	.word	0x00000000
        /*0a60*/ 	.short	0x010a
        /*0a62*/ 	.byte	0x05
	.zero		1


	//   ....[152]....
        /*0a64*/ 	.word	0x00003050
        /*0a68*/ 	.word	0x000000ff
        /*0a6c*/ 	.word	0x00000000
        /*0a70*/ 	.short	0x010a
        /*0a72*/ 	.byte	0x05
	.zero		1


	//   ....[153]....
        /*0a74*/ 	.word	0x000030e0
        /*0a78*/ 	.word	0x000000ff
        /*0a7c*/ 	.word	0x00000000
        /*0a80*/ 	.short	0x010a
        /*0a82*/ 	.byte	0x05
	.zero		1


	//   ....[154]....
        /*0a84*/ 	.word	0x00003170
        /*0a88*/ 	.word	0x000000ff
        /*0a8c*/ 	.word	0x00000000
        /*0a90*/ 	.short	0x010a
        /*0a92*/ 	.byte	0x05
	.zero		1


	//   ....[155]....
        /*0a94*/ 	.word	0x00003200
        /*0a98*/ 	.word	0x000000ff
        /*0a9c*/ 	.word	0x00000000
        /*0aa0*/ 	.short	0x010a
        /*0aa2*/ 	.byte	0x05
	.zero		1


	//   ....[156]....
        /*0aa4*/ 	.word	0x00003290
        /*0aa8*/ 	.word	0x000000ff
        /*0aac*/ 	.word	0x00000000
        /*0ab0*/ 	.short	0x010a
        /*0ab2*/ 	.byte	0x05
	.zero		1


	//   ....[157]....
        /*0ab4*/ 	.word	0x00003320
        /*0ab8*/ 	.word	0x000000ff
        /*0abc*/ 	.word	0x00000000
        /*0ac0*/ 	.short	0x010a
        /*0ac2*/ 	.byte	0x05
	.zero		1


	//   ....[158]....
        /*0ac4*/ 	.word	0x000033b0
        /*0ac8*/ 	.word	0x000000ff
        /*0acc*/ 	.word	0x00000000
        /*0ad0*/ 	.short	0x010a
        /*0ad2*/ 	.byte	0x05
	.zero		1


	//   ....[159]....
        /*0ad4*/ 	.word	0x00003440
        /*0ad8*/ 	.word	0x000000ff
        /*0adc*/ 	.word	0x00000000
        /*0ae0*/ 	.short	0x010a
        /*0ae2*/ 	.byte	0x05
	.zero		1


	//   ....[160]....
        /*0ae4*/ 	.word	0x000034d0
        /*0ae8*/ 	.word	0x000000ff
        /*0aec*/ 	.word	0x00000000
        /*0af0*/ 	.short	0x010a
        /*0af2*/ 	.byte	0x05
	.zero		1


	//   ....[161]....
        /*0af4*/ 	.word	0x00003560
        /*0af8*/ 	.word	0x000000ff
        /*0afc*/ 	.word	0x00000000
        /*0b00*/ 	.short	0x010a
        /*0b02*/ 	.byte	0x05
	.zero		1


	//   ....[162]....
        /*0b04*/ 	.word	0x000035f0
        /*0b08*/ 	.word	0x000000ff
        /*0b0c*/ 	.word	0x00000000
        /*0b10*/ 	.short	0x010a
        /*0b12*/ 	.byte	0x05
	.zero		1


	//   ....[163]....
        /*0b14*/ 	.word	0x00003680
        /*0b18*/ 	.word	0x000000ff
        /*0b1c*/ 	.word	0x00000000
        /*0b20*/ 	.short	0x010a
        /*0b22*/ 	.byte	0x05
	.zero		1


	//   ....[164]....
        /*0b24*/ 	.word	0x00003710
        /*0b28*/ 	.word	0x000000ff
        /*0b2c*/ 	.word	0x00000000
        /*0b30*/ 	.short	0x010a
        /*0b32*/ 	.byte	0x05
	.zero		1


	//   ....[165]....
        /*0b34*/ 	.word	0x000037a0
        /*0b38*/ 	.word	0x000000ff
        /*0b3c*/ 	.word	0x00000000
        /*0b40*/ 	.short	0x010a
        /*0b42*/ 	.byte	0x05
	.zero		1


	//   ....[166]....
        /*0b44*/ 	.word	0x00003830
        /*0b48*/ 	.word	0x000000ff
        /*0b4c*/ 	.word	0x00000000
        /*0b50*/ 	.short	0x010a
        /*0b52*/ 	.byte	0x05
	.zero		1


	//   ....[167]....
        /*0b54*/ 	.word	0x000038c0
        /*0b58*/ 	.word	0x000000ff
        /*0b5c*/ 	.word	0x00000000
        /*0b60*/ 	.short	0x010a
        /*0b62*/ 	.byte	0x05
	.zero		1


	//   ....[168]....
        /*0b64*/ 	.word	0x00003950
        /*0b68*/ 	.word	0x000000ff
        /*0b6c*/ 	.word	0x00000000
        /*0b70*/ 	.short	0x010a
        /*0b72*/ 	.byte	0x05
	.zero		1


	//   ....[169]....
        /*0b74*/ 	.word	0x000039e0
        /*0b78*/ 	.word	0x000000ff
        /*0b7c*/ 	.word	0x00000000
        /*0b80*/ 	.short	0x010a
        /*0b82*/ 	.byte	0x05
	.zero		1


	//   ....[170]....
        /*0b84*/ 	.word	0x00003a70
        /*0b88*/ 	.word	0x000000ff
        /*0b8c*/ 	.word	0x00000000
        /*0b90*/ 	.short	0x010a
        /*0b92*/ 	.byte	0x05
	.zero		1


	//   ....[171]....
        /*0b94*/ 	.word	0x00003b00
        /*0b98*/ 	.word	0x000000ff
        /*0b9c*/ 	.word	0x00000000
        /*0ba0*/ 	.short	0x010a
        /*0ba2*/ 	.byte	0x05
	.zero		1


	//   ....[172]....
        /*0ba4*/ 	.word	0x00003b90
        /*0ba8*/ 	.word	0x000000ff
        /*0bac*/ 	.word	0x00000000
        /*0bb0*/ 	.short	0x010a
        /*0bb2*/ 	.byte	0x05
	.zero		1


	//   ....[173]....
        /*0bb4*/ 	.word	0x00003c20
        /*0bb8*/ 	.word	0x000000ff
        /*0bbc*/ 	.word	0x00000000
        /*0bc0*/ 	.short	0x010a
        /*0bc2*/ 	.byte	0x05
	.zero		1


	//   ....[174]....
        /*0bc4*/ 	.word	0x00003cb0
        /*0bc8*/ 	.word	0x000000ff
        /*0bcc*/ 	.word	0x00000000
        /*0bd0*/ 	.short	0x010a
        /*0bd2*/ 	.byte	0x05
	.zero		1


	//   ....[175]....
        /*0bd4*/ 	.word	0x00003d40
        /*0bd8*/ 	.word	0x000000ff
        /*0bdc*/ 	.word	0x00000000
        /*0be0*/ 	.short	0x010a
        /*0be2*/ 	.byte	0x05
	.zero		1


	//   ....[176]....
        /*0be4*/ 	.word	0x00003dd0
        /*0be8*/ 	.word	0x000000ff
        /*0bec*/ 	.word	0x00000000
        /*0bf0*/ 	.short	0x010a
        /*0bf2*/ 	.byte	0x05
	.zero		1


	//   ....[177]....
        /*0bf4*/ 	.word	0x00003e60
        /*0bf8*/ 	.word	0x000000ff
        /*0bfc*/ 	.word	0x00000000
        /*0c00*/ 	.short	0x010a
        /*0c02*/ 	.byte	0x05
	.zero		1


	//   ....[178]....
        /*0c04*/ 	.word	0x00003ef0
        /*0c08*/ 	.word	0x000000ff
        /*0c0c*/ 	.word	0x00000000
        /*0c10*/ 	.short	0x010a
        /*0c12*/ 	.byte	0x05
	.zero		1


	//   ....[179]....
        /*0c14*/ 	.word	0x00003f80
        /*0c18*/ 	.word	0x000000ff
        /*0c1c*/ 	.word	0x00000000
        /*0c20*/ 	.short	0x010a
        /*0c22*/ 	.byte	0x05
	.zero		1


	//   ....[180]....
        /*0c24*/ 	.word	0x00004010
        /*0c28*/ 	.word	0x000000ff
        /*0c2c*/ 	.word	0x00000000
        /*0c30*/ 	.short	0x010a
        /*0c32*/ 	.byte	0x05
	.zero		1


	//   ....[181]....
        /*0c34*/ 	.word	0x000040a0
        /*0c38*/ 	.word	0x000000ff
        /*0c3c*/ 	.word	0x00000000
        /*0c40*/ 	.short	0x010a
        /*0c42*/ 	.byte	0x05
	.zero		1


	//   ....[182]....
        /*0c44*/ 	.word	0x00004130
        /*0c48*/ 	.word	0x000000ff
        /*0c4c*/ 	.word	0x00000000
        /*0c50*/ 	.short	0x010a
        /*0c52*/ 	.byte	0x05
	.zero		1


	//   ....[183]....
        /*0c54*/ 	.word	0x000041c0
        /*0c58*/ 	.word	0x000000ff
        /*0c5c*/ 	.word	0x00000000
        /*0c60*/ 	.short	0x010a
        /*0c62*/ 	.byte	0x05
	.zero		1


	//   ....[184]....
        /*0c64*/ 	.word	0x00004250
        /*0c68*/ 	.word	0x000000ff
        /*0c6c*/ 	.word	0x00000000
        /*0c70*/ 	.short	0x010a
        /*0c72*/ 	.byte	0x05
	.zero		1


	//   ....[185]....
        /*0c74*/ 	.word	0x000042e0
        /*0c78*/ 	.word	0x000000ff
        /*0c7c*/ 	.word	0x00000000
        /*0c80*/ 	.short	0x010a
        /*0c82*/ 	.byte	0x05
	.zero		1


	//   ....[186]....
        /*0c84*/ 	.word	0x00004370
        /*0c88*/ 	.word	0x000000ff
        /*0c8c*/ 	.word	0x00000000
        /*0c90*/ 	.short	0x010a
        /*0c92*/ 	.byte	0x05
	.zero		1


	//   ....[187]....
        /*0c94*/ 	.word	0x00004400
        /*0c98*/ 	.word	0x000000ff
        /*0c9c*/ 	.word	0x00000000
        /*0ca0*/ 	.short	0x010a
        /*0ca2*/ 	.byte	0x05
	.zero		1


	//   ....[188]....
        /*0ca4*/ 	.word	0x00004490
        /*0ca8*/ 	.word	0x000000ff
        /*0cac*/ 	.word	0x00000000
        /*0cb0*/ 	.short	0x010a
        /*0cb2*/ 	.byte	0x05
	.zero		1


	//   ....[189]....
        /*0cb4*/ 	.word	0x00004520
        /*0cb8*/ 	.word	0x000000ff
        /*0cbc*/ 	.word	0x00000000
        /*0cc0*/ 	.short	0x010a
        /*0cc2*/ 	.byte	0x05
	.zero		1


	//   ....[190]....
        /*0cc4*/ 	.word	0x000045b0
        /*0cc8*/ 	.word	0x000000ff
        /*0ccc*/ 	.word	0x00000000
        /*0cd0*/ 	.short	0x010a
        /*0cd2*/ 	.byte	0x05
	.zero		1


	//   ....[191]....
        /*0cd4*/ 	.word	0x00004640
        /*0cd8*/ 	.word	0x000000ff
        /*0cdc*/ 	.word	0x00000000
        /*0ce0*/ 	.short	0x010a
        /*0ce2*/ 	.byte	0x05
	.zero		1


	//   ....[192]....
        /*0ce4*/ 	.word	0x000046e0
        /*0ce8*/ 	.word	0x00000000
        /*0cec*/ 	.word	0x00000000
        /*0cf0*/ 	.short	0x010a
        /*0cf2*/ 	.byte	0xff
	.zero		1


	//   ....[193]....
        /*0cf4*/ 	.word	0x00004800
        /*0cf8*/ 	.word	0x00000000
        /*0cfc*/ 	.word	0x000003e0
        /*0d00*/ 	.short	0x010a
        /*0d02*/ 	.byte	0xff
	.zero		1


	//   ....[194]....
        /*0d04*/ 	.word	0x00004860
        /*0d08*/ 	.word	0x00000004
        /*0d0c*/ 	.word	0x00000000
        /*0d10*/ 	.short	0x0101
        /*0d12*/ 	.byte	0xff
	.zero		1


	//   ....[195]....
        /*0d14*/ 	.word	0x00004880
        /*0d18*/ 	.word	0x000000ff
        /*0d1c*/ 	.word	0x00000390
        /*0d20*/ 	.short	0x010a
        /*0d22*/ 	.byte	0x05
	.zero		1


	//   ....[196]....
        /*0d24*/ 	.word	0x000049a0
        /*0d28*/ 	.word	0x00000000
        /*0d2c*/ 	.word	0x00000380
        /*0d30*/ 	.short	0x010a
        /*0d32*/ 	.byte	0xff
	.zero		1


	//   ....[197]....
        /*0d34*/ 	.word	0x00004ab0
        /*0d38*/ 	.word	0x00000000
        /*0d3c*/ 	.word	0x00000000
        /*0d40*/ 	.short	0x0101
        /*0d42*/ 	.byte	0xff
	.zero		1


	//   ....[198]....
        /*0d44*/ 	.word	0x00004b40
        /*0d48*/ 	.word	0x000000ff
        /*0d4c*/ 	.word	0x00000390
        /*0d50*/ 	.short	0x0106
        /*0d52*/ 	.byte	0x05
	.zero		1


	//   ....[199]....
        /*0d54*/ 	.word	0x00004b60
        /*0d58*/ 	.word	0x000000ff
        /*0d5c*/ 	.word	0x00000390
        /*0d60*/ 	.short	0x010a
        /*0d62*/ 	.byte	0x05
	.zero		1


	//   ....[200]....
        /*0d64*/ 	.word	0x00004bf0
        /*0d68*/ 	.word	0x000000ff
        /*0d6c*/ 	.word	0x00000390
        /*0d70*/ 	.short	0x0106
        /*0d72*/ 	.byte	0x04
	.zero		1


	//   ....[201]....
        /*0d74*/ 	.word	0x00004c30
        /*0d78*/ 	.word	0x00000000
        /*0d7c*/ 	.word	0x00000390
        /*0d80*/ 	.short	0x010a
        /*0d82*/ 	.byte	0xff
	.zero		1


	//   ....[202]....
        /*0d84*/ 	.word	0x00005100
        /*0d88*/ 	.word	0x00000000
        /*0d8c*/ 	.word	0x00000380
        /*0d90*/ 	.short	0x010a
        /*0d92*/ 	.byte	0xff
	.zero		1


	//   ....[203]....
        /*0d94*/ 	.word	0x00005200
        /*0d98*/ 	.word	0x00000003
        /*0d9c*/ 	.word	0x00000000
        /*0da0*/ 	.short	0x0101
        /*0da2*/ 	.byte	0xff
	.zero		1


	//   ....[204]....
        /*0da4*/ 	.word	0x00005210
        /*0da8*/ 	.word	0x000000ff
        /*0dac*/ 	.word	0x00000000
        /*0db0*/ 	.short	0x010a
        /*0db2*/ 	.byte	0x04
	.zero		1


	//   ....[205]....
        /*0db4*/ 	.word	0x00005230
        /*0db8*/ 	.word	0x000000ff
        /*0dbc*/ 	.word	0x000003c0
        /*0dc0*/ 	.short	0x010a
        /*0dc2*/ 	.byte	0x09
	.zero		1


	//   ....[206]....
        /*0dc4*/ 	.word	0x00005370
        /*0dc8*/ 	.word	0x000000ff
        /*0dcc*/ 	.word	0x00000000
        /*0dd0*/ 	.short	0x010a
        /*0dd2*/ 	.byte	0x07
	.zero		1


	//   ....[207]....
        /*0dd4*/ 	.word	0x00005470
        /*0dd8*/ 	.word	0x000000ff
        /*0ddc*/ 	.word	0x00000000
        /*0de0*/ 	.short	0x010a
        /*0de2*/ 	.byte	0x04
	.zero		1


	//   ....[208]....
        /*0de4*/ 	.word	0x00005660
        /*0de8*/ 	.word	0x000000ff
        /*0dec*/ 	.word	0x00000000
        /*0df0*/ 	.short	0x010a
        /*0df2*/ 	.byte	0x05
	.zero		1


	//   ....[209]....
        /*0df4*/ 	.word	0x000056f0
        /*0df8*/ 	.word	0x000000ff
        /*0dfc*/ 	.word	0x00000000
        /*0e00*/ 	.short	0x010a
        /*0e02*/ 	.byte	0x05
	.zero		1


	//   ....[210]....
        /*0e04*/ 	.word	0x00005780
        /*0e08*/ 	.word	0x000000ff
        /*0e0c*/ 	.word	0x00000000
        /*0e10*/ 	.short	0x010a
        /*0e12*/ 	.byte	0x05
	.zero		1


	//   ....[211]....
        /*0e14*/ 	.word	0x00005810
        /*0e18*/ 	.word	0x000000ff
        /*0e1c*/ 	.word	0x00000000
        /*0e20*/ 	.short	0x010a
        /*0e22*/ 	.byte	0x07
	.zero		1


	//   ....[212]....
        /*0e24*/ 	.word	0x00005c50
        /*0e28*/ 	.word	0x00000000
        /*0e2c*/ 	.word	0x00000380
        /*0e30*/ 	.short	0x010a
        /*0e32*/ 	.byte	0xff
	.zero		1


	//   ....[213]....
        /*0e34*/ 	.word	0x00005d40
        /*0e38*/ 	.word	0x00000000
        /*0e3c*/ 	.word	0x00000000
        /*0e40*/ 	.short	0x0101
        /*0e42*/ 	.byte	0xff
	.zero		1


	//   ....[214]....
        /*0e44*/ 	.word	0x00006060
        /*0e48*/ 	.word	0x000000ff
        /*0e4c*/ 	.word	0x00000378
        /*0e50*/ 	.short	0x010a
        /*0e52*/ 	.byte	0x06
	.zero		1


	//   ....[215]....
        /*0e54*/ 	.word	0x000061e0
        /*0e58*/ 	.word	0x000000ff
        /*0e5c*/ 	.word	0x00000368
        /*0e60*/ 	.short	0x010a
        /*0e62*/ 	.byte	0x06
	.zero		1


	//   ....[216]....
        /*0e64*/ 	.word	0x00006510
        /*0e68*/ 	.word	0x000000ff
        /*0e6c*/ 	.word	0x00000360
        /*0e70*/ 	.short	0x010b
        /*0e72*/ 	.byte	0x06
	.zero		1


	//   ....[217]....
        /*0e74*/ 	.word	0x00006530
        /*0e78*/ 	.word	0x000000ff
        /*0e7c*/ 	.word	0x00000000
        /*0e80*/ 	.short	0x0101
        /*0e82*/ 	.byte	0x25
	.zero		1


	//   ....[218]....
        /*0e84*/ 	.word	0x00006570
        /*0e88*/ 	.word	0x00000000
        /*0e8c*/ 	.word	0x00000368
        /*0e90*/ 	.short	0x010a
        /*0e92*/ 	.byte	0xff
	.zero		1


	//   ....[219]....
        /*0e94*/ 	.word	0x000068d0
        /*0e98*/ 	.word	0x00000000
        /*0e9c*/ 	.word	0x00000380
        /*0ea0*/ 	.short	0x010a
        /*0ea2*/ 	.byte	0xff
	.zero		1


	//   ....[220]....
        /*0ea4*/ 	.word	0x000069e0
        /*0ea8*/ 	.word	0x00000000
        /*0eac*/ 	.word	0x00000000
        /*0eb0*/ 	.short	0x0101
        /*0eb2*/ 	.byte	0xff
	.zero		1


	//   ....[221]....
        /*0eb4*/ 	.word	0x00007390
        /*0eb8*/ 	.word	0x000000ff
        /*0ebc*/ 	.word	0x00000360
        /*0ec0*/ 	.short	0x010a
        /*0ec2*/ 	.byte	0x2b
	.zero		1


	//   ....[222]....
        /*0ec4*/ 	.word	0x000073b0
        /*0ec8*/ 	.word	0x0000005c
        /*0ecc*/ 	.word	0x000003a0
        /*0ed0*/ 	.short	0x010a
        /*0ed2*/ 	.byte	0xff
	.zero		1


	//   ....[223]....
        /*0ed4*/ 	.word	0x00007500
        /*0ed8*/ 	.word	0x000000ff
        /*0edc*/ 	.word	0x00000360
        /*0ee0*/ 	.short	0x010a
        /*0ee2*/ 	.byte	0x2b
	.zero		1


	//   ....[224]....
        /*0ee4*/ 	.word	0x000075e0
        /*0ee8*/ 	.word	0x000000ff
        /*0eec*/ 	.word	0x00000000
        /*0ef0*/ 	.short	0x0101
        /*0ef2*/ 	.byte	0x04
	.zero		1


	//   ....[225]....
        /*0ef4*/ 	.word	0x00007640
        /*0ef8*/ 	.word	0x0000005c
        /*0efc*/ 	.word	0x000003a0
        /*0f00*/ 	.short	0x010a
        /*0f02*/ 	.byte	0xff
	.zero		1


	//   ....[226]....
        /*0f04*/ 	.word	0x00007a10
        /*0f08*/ 	.word	0x000000ff
        /*0f0c*/ 	.word	0x00000000
        /*0f10*/ 	.short	0x0101
        /*0f12*/ 	.byte	0x05
	.zero		1


	//   ....[227]....
        /*0f14*/ 	.word	0x000082a0
        /*0f18*/ 	.word	0x00000003
        /*0f1c*/ 	.word	0x000003f0
        /*0f20*/ 	.short	0x010a
        /*0f22*/ 	.byte	0xff
	.zero		1


	//   ....[228]....
        /*0f24*/ 	.word	0x00008300
        /*0f28*/ 	.word	0x00000002
        /*0f2c*/ 	.word	0x000001b0
        /*0f30*/ 	.short	0x010a
        /*0f32*/ 	.byte	0xff
	.zero		1


	//   ....[229]....
        /*0f34*/ 	.word	0x00008360
        /*0f38*/ 	.word	0x00000002
        /*0f3c*/ 	.word	0x000001b0
        /*0f40*/ 	.short	0x010a
        /*0f42*/ 	.byte	0xff
	.zero		1


	//   ....[230]....
        /*0f44*/ 	.word	0x000083b0
        /*0f48*/ 	.word	0x00000002
        /*0f4c*/ 	.word	0x00000380
        /*0f50*/ 	.short	0x010a
        /*0f52*/ 	.byte	0xff
	.zero		1


	//   ....[231]....
        /*0f54*/ 	.word	0x00008410
        /*0f58*/ 	.word	0x00000000
        /*0f5c*/ 	.word	0x00000000
        /*0f60*/ 	.short	0x010a
        /*0f62*/ 	.byte	0xff
	.zero		1


	//   ....[232]....
        /*0f64*/ 	.word	0x00008470
        /*0f68*/ 	.word	0x00000000
        /*0f6c*/ 	.word	0x00000000
        /*0f70*/ 	.short	0x010a
        /*0f72*/ 	.byte	0xff
	.zero		1


	//   ....[233]....
        /*0f74*/ 	.word	0x000084d0
        /*0f78*/ 	.word	0x00000000
        /*0f7c*/ 	.word	0x00000000
        /*0f80*/ 	.short	0x010a
        /*0f82*/ 	.byte	0xff
	.zero		1


	//   ....[234]....
        /*0f84*/ 	.word	0x00008530
        /*0f88*/ 	.word	0x00000000
        /*0f8c*/ 	.word	0x00000000
        /*0f90*/ 	.short	0x010a
        /*0f92*/ 	.byte	0xff
	.zero		1


	//   ....[235]....
        /*0f94*/ 	.word	0x00008590
        /*0f98*/ 	.word	0x00000000
        /*0f9c*/ 	.word	0x00000000
        /*0fa0*/ 	.short	0x010a
        /*0fa2*/ 	.byte	0xff
	.zero		1


	//   ....[236]....
        /*0fa4*/ 	.word	0x000085f0
        /*0fa8*/ 	.word	0x00000000
        /*0fac*/ 	.word	0x00000000
        /*0fb0*/ 	.short	0x010a
        /*0fb2*/ 	.byte	0xff
	.zero		1


	//   ....[237]....
        /*0fb4*/ 	.word	0x00008650
        /*0fb8*/ 	.word	0x00000000
        /*0fbc*/ 	.word	0x00000000
        /*0fc0*/ 	.short	0x010a
        /*0fc2*/ 	.byte	0xff
	.zero		1


	//   ....[238]....
        /*0fc4*/ 	.word	0x000086b0
        /*0fc8*/ 	.word	0x00000000
        /*0fcc*/ 	.word	0x00000000
        /*0fd0*/ 	.short	0x010a
        /*0fd2*/ 	.byte	0xff
	.zero		1


	//   ....[239]....
        /*0fd4*/ 	.word	0x00008710
        /*0fd8*/ 	.word	0x00000000
        /*0fdc*/ 	.word	0x00000000
        /*0fe0*/ 	.short	0x010a
        /*0fe2*/ 	.byte	0xff
	.zero		1


	//   ....[240]....
        /*0fe4*/ 	.word	0x00008770
        /*0fe8*/ 	.word	0x00000000
        /*0fec*/ 	.word	0x00000000
        /*0ff0*/ 	.short	0x010a
        /*0ff2*/ 	.byte	0xff
	.zero		1


	//   ....[241]....
        /*0ff4*/ 	.word	0x000087d0
        /*0ff8*/ 	.word	0x00000000
        /*0ffc*/ 	.word	0x00000000
        /*1000*/ 	.short	0x010a
        /*1002*/ 	.byte	0xff
	.zero		1


	//   ....[242]....
        /*1004*/ 	.word	0x00008830
        /*1008*/ 	.word	0x00000000
        /*100c*/ 	.word	0x00000000
        /*1010*/ 	.short	0x010a
        /*1012*/ 	.byte	0xff
	.zero		1


	//   ....[243]....
        /*1014*/ 	.word	0x00008890
        /*1018*/ 	.word	0x00000000
        /*101c*/ 	.word	0x00000000
        /*1020*/ 	.short	0x010a
        /*1022*/ 	.byte	0xff
	.zero		1


	//   ....[244]....
        /*1024*/ 	.word	0x000088f0
        /*1028*/ 	.word	0x00000000
        /*102c*/ 	.word	0x00000000
        /*1030*/ 	.short	0x010a
        /*1032*/ 	.byte	0xff
	.zero		1


	//   ....[245]....
        /*1034*/ 	.word	0x00008950
        /*1038*/ 	.word	0x00000000
        /*103c*/ 	.word	0x00000000
        /*1040*/ 	.short	0x010a
        /*1042*/ 	.byte	0xff
	.zero		1


	//   ....[246]....
        /*1044*/ 	.word	0x000089b0
        /*1048*/ 	.word	0x00000000
        /*104c*/ 	.word	0x00000000
        /*1050*/ 	.short	0x010a
        /*1052*/ 	.byte	0xff
	.zero		1


	//   ....[247]....
        /*1054*/ 	.word	0x00008a10
        /*1058*/ 	.word	0x00000000
        /*105c*/ 	.word	0x00000000
        /*1060*/ 	.short	0x010a
        /*1062*/ 	.byte	0xff
	.zero		1


	//   ....[248]....
        /*1064*/ 	.word	0x00008a70
        /*1068*/ 	.word	0x00000000
        /*106c*/ 	.word	0x00000000
        /*1070*/ 	.short	0x010a
        /*1072*/ 	.byte	0xff
	.zero		1


	//   ....[249]....
        /*1074*/ 	.word	0x00008ad0
        /*1078*/ 	.word	0x00000000
        /*107c*/ 	.word	0x00000000
        /*1080*/ 	.short	0x010a
        /*1082*/ 	.byte	0xff
	.zero		1


	//   ....[250]....
        /*1084*/ 	.word	0x00008b30
        /*1088*/ 	.word	0x00000000
        /*108c*/ 	.word	0x00000000
        /*1090*/ 	.short	0x010a
        /*1092*/ 	.byte	0xff
	.zero		1


	//   ....[251]....
        /*1094*/ 	.word	0x00008b90
        /*1098*/ 	.word	0x00000000
        /*109c*/ 	.word	0x00000000
        /*10a0*/ 	.short	0x010a
        /*10a2*/ 	.byte	0xff
	.zero		1


	//   ....[252]....
        /*10a4*/ 	.word	0x00008bf0
        /*10a8*/ 	.word	0x00000000
        /*10ac*/ 	.word	0x00000000
        /*10b0*/ 	.short	0x010a
        /*10b2*/ 	.byte	0xff
	.zero		1


	//   ....[253]....
        /*10b4*/ 	.word	0x00008c50
        /*10b8*/ 	.word	0x00000000
        /*10bc*/ 	.word	0x00000000
        /*10c0*/ 	.short	0x010a
        /*10c2*/ 	.byte	0xff
	.zero		1


	//   ....[254]....
        /*10c4*/ 	.word	0x00008cb0
        /*10c8*/ 	.word	0x00000000
        /*10cc*/ 	.word	0x00000000
        /*10d0*/ 	.short	0x010a
        /*10d2*/ 	.byte	0xff
	.zero		1


	//   ....[255]....
        /*10d4*/ 	.word	0x00008d10
        /*10d8*/ 	.word	0x00000000
        /*10dc*/ 	.word	0x00000000
        /*10e0*/ 	.short	0x010a
        /*10e2*/ 	.byte	0xff
	.zero		1


	//   ....[0]....
        /*10e4*/ 	.word	0x00008d70
        /*10e8*/ 	.word	0x00000000
        /*10ec*/ 	.word	0x00000000
        /*10f0*/ 	.short	0x010a
        /*10f2*/ 	.byte	0xff
	.zero		1


	//   ....[1]....
        /*10f4*/ 	.word	0x00008dd0
        /*10f8*/ 	.word	0x00000000
        /*10fc*/ 	.word	0x00000000
        /*1100*/ 	.short	0x010a
        /*1102*/ 	.byte	0xff
	.zero		1


	//   ....[2]....
        /*1104*/ 	.word	0x00008e30
        /*1108*/ 	.word	0x00000000
        /*110c*/ 	.word	0x00000000
        /*1110*/ 	.short	0x010a
        /*1112*/ 	.byte	0xff
	.zero		1


	//   ....[3]....
        /*1114*/ 	.word	0x00008e90
        /*1118*/ 	.word	0x00000000
        /*111c*/ 	.word	0x00000000
        /*1120*/ 	.short	0x010a
        /*1122*/ 	.byte	0xff
	.zero		1


	//   ....[4]....
        /*1124*/ 	.word	0x00008ef0
        /*1128*/ 	.word	0x00000000
        /*112c*/ 	.word	0x00000000
        /*1130*/ 	.short	0x010a
        /*1132*/ 	.byte	0xff
	.zero		1


	//   ....[5]....
        /*1134*/ 	.word	0x00008f50
        /*1138*/ 	.word	0x00000000
        /*113c*/ 	.word	0x00000000
        /*1140*/ 	.short	0x010a
        /*1142*/ 	.byte	0xff
	.zero		1


	//   ....[6]....
        /*1144*/ 	.word	0x00008fb0
        /*1148*/ 	.word	0x00000000
        /*114c*/ 	.word	0x00000000
        /*1150*/ 	.short	0x010a
        /*1152*/ 	.byte	0xff
	.zero		1


	//   ....[7]....
        /*1154*/ 	.word	0x00009010
        /*1158*/ 	.word	0x00000000
        /*115c*/ 	.word	0x00000000
        /*1160*/ 	.short	0x010a
        /*1162*/ 	.byte	0xff
	.zero		1


	//   ....[8]....
        /*1164*/ 	.word	0x00009070
        /*1168*/ 	.word	0x00000000
        /*116c*/ 	.word	0x00000000
        /*1170*/ 	.short	0x010a
        /*1172*/ 	.byte	0xff
	.zero		1


	//   ....[9]....
        /*1174*/ 	.word	0x000090d0
        /*1178*/ 	.word	0x00000000
        /*117c*/ 	.word	0x00000000
        /*1180*/ 	.short	0x010a
        /*1182*/ 	.byte	0xff
	.zero		1


	//   ....[10]....
        /*1184*/ 	.word	0x00009130
        /*1188*/ 	.word	0x00000000
        /*118c*/ 	.word	0x00000000
        /*1190*/ 	.short	0x010a
        /*1192*/ 	.byte	0xff
	.zero		1


	//   ....[11]....
        /*1194*/ 	.word	0x00009190
        /*1198*/ 	.word	0x00000000
        /*119c*/ 	.word	0x00000000
        /*11a0*/ 	.short	0x010a
        /*11a2*/ 	.byte	0xff
	.zero		1


	//   ....[12]....
        /*11a4*/ 	.word	0x000091f0
        /*11a8*/ 	.word	0x00000000
        /*11ac*/ 	.word	0x00000000
        /*11b0*/ 	.short	0x010a
        /*11b2*/ 	.byte	0xff
	.zero		1


	//   ....[13]....
        /*11b4*/ 	.word	0x00009250
        /*11b8*/ 	.word	0x00000000
        /*11bc*/ 	.word	0x00000000
        /*11c0*/ 	.short	0x010a
        /*11c2*/ 	.byte	0xff
	.zero		1


	//   ....[14]....
        /*11c4*/ 	.word	0x000092b0
        /*11c8*/ 	.word	0x00000000
        /*11cc*/ 	.word	0x00000000
        /*11d0*/ 	.short	0x010a
        /*11d2*/ 	.byte	0xff
	.zero		1


	//   ....[15]....
        /*11d4*/ 	.word	0x00009310
        /*11d8*/ 	.word	0x00000000
        /*11dc*/ 	.word	0x00000000
        /*11e0*/ 	.short	0x010a
        /*11e2*/ 	.byte	0xff
	.zero		1


	//   ....[16]....
        /*11e4*/ 	.word	0x00009370
        /*11e8*/ 	.word	0x00000000
        /*11ec*/ 	.word	0x00000000
        /*11f0*/ 	.short	0x010a
        /*11f2*/ 	.byte	0xff
	.zero		1


	//   ....[17]....
        /*11f4*/ 	.word	0x000093d0
        /*11f8*/ 	.word	0x00000000
        /*11fc*/ 	.word	0x00000000
        /*1200*/ 	.short	0x010a
        /*1202*/ 	.byte	0xff
	.zero		1


	//   ....[18]....
        /*1204*/ 	.word	0x00009430
        /*1208*/ 	.word	0x00000000
        /*120c*/ 	.word	0x00000000
        /*1210*/ 	.short	0x010a
        /*1212*/ 	.byte	0xff
	.zero		1


	//   ....[19]....
        /*1214*/ 	.word	0x00009490
        /*1218*/ 	.word	0x00000000
        /*121c*/ 	.word	0x00000000
        /*1220*/ 	.short	0x010a
        /*1222*/ 	.byte	0xff
	.zero		1


	//   ....[20]....
        /*1224*/ 	.word	0x000094f0
        /*1228*/ 	.word	0x00000000
        /*122c*/ 	.word	0x00000000
        /*1230*/ 	.short	0x010a
        /*1232*/ 	.byte	0xff
	.zero		1


	//   ....[21]....
        /*1234*/ 	.word	0x00009550
        /*1238*/ 	.word	0x00000000
        /*123c*/ 	.word	0x00000000
        /*1240*/ 	.short	0x010a
        /*1242*/ 	.byte	0xff
	.zero		1


	//   ....[22]....
        /*1244*/ 	.word	0x000095b0
        /*1248*/ 	.word	0x00000000
        /*124c*/ 	.word	0x00000000
        /*1250*/ 	.short	0x010a
        /*1252*/ 	.byte	0xff
	.zero		1


	//   ....[23]....
        /*1254*/ 	.word	0x00009610
        /*1258*/ 	.word	0x00000000
        /*125c*/ 	.word	0x00000000
        /*1260*/ 	.short	0x010a
        /*1262*/ 	.byte	0xff
	.zero		1


	//   ....[24]....
        /*1264*/ 	.word	0x00009670
        /*1268*/ 	.word	0x00000000
        /*126c*/ 	.word	0x00000000
        /*1270*/ 	.short	0x010a
        /*1272*/ 	.byte	0xff
	.zero		1


	//   ....[25]....
        /*1274*/ 	.word	0x000096d0
        /*1278*/ 	.word	0x00000000
        /*127c*/ 	.word	0x00000000
        /*1280*/ 	.short	0x010a
        /*1282*/ 	.byte	0xff
	.zero		1


	//   ....[26]....
        /*1284*/ 	.word	0x00009730
        /*1288*/ 	.word	0x00000000
        /*128c*/ 	.word	0x00000000
        /*1290*/ 	.short	0x010a
        /*1292*/ 	.byte	0xff
	.zero		1


	//   ....[27]....
        /*1294*/ 	.word	0x00009790
        /*1298*/ 	.word	0x00000000
        /*129c*/ 	.word	0x00000000
        /*12a0*/ 	.short	0x010a
        /*12a2*/ 	.byte	0xff
	.zero		1


	//   ....[28]....
        /*12a4*/ 	.word	0x000097e0
        /*12a8*/ 	.word	0x00000000
        /*12ac*/ 	.word	0x000003e0
        /*12b0*/ 	.short	0x010a
        /*12b2*/ 	.byte	0xff
	.zero		1


	//   ....[29]....
        /*12b4*/ 	.word	0x00009840
        /*12b8*/ 	.word	0x00000000
        /*12bc*/ 	.word	0x00000390
        /*12c0*/ 	.short	0x010a
        /*12c2*/ 	.byte	0xff
	.zero		1


	//   ....[30]....
        /*12c4*/ 	.word	0x00009890
        /*12c8*/ 	.word	0x00000000
        /*12cc*/ 	.word	0x00000380
        /*12d0*/ 	.short	0x010a
        /*12d2*/ 	.byte	0xff
	.zero		1


	//   ....[31]....
        /*12d4*/ 	.word	0x000098f0
        /*12d8*/ 	.word	0x00000000
        /*12dc*/ 	.word	0x00000390
        /*12e0*/ 	.short	0x010a
        /*12e2*/ 	.byte	0xff
	.zero		1


	//   ....[32]....
        /*12e4*/ 	.word	0x00009940
        /*12e8*/ 	.word	0x00000000
        /*12ec*/ 	.word	0x00000380
        /*12f0*/ 	.short	0x010a
        /*12f2*/ 	.byte	0xff
	.zero		1


	//   ....[33]....
        /*12f4*/ 	.word	0x000099a0
        /*12f8*/ 	.word	0x00000003
        /*12fc*/ 	.word	0x000003c0
        /*1300*/ 	.short	0x010a
        /*1302*/ 	.byte	0xff
	.zero		1


	//   ....[34]....
        /*1304*/ 	.word	0x00009a00
        /*1308*/ 	.word	0x00000000
        /*130c*/ 	.word	0x00000000
        /*1310*/ 	.short	0x010a
        /*1312*/ 	.byte	0xff
	.zero		1


	//   ....[35]....
        /*1314*/ 	.word	0x00009a60
        /*1318*/ 	.word	0x00000000
        /*131c*/ 	.word	0x00000000
        /*1320*/ 	.short	0x010a
        /*1322*/ 	.byte	0xff
	.zero		1


	//   ....[36]....
        /*1324*/ 	.word	0x00009ac0
        /*1328*/ 	.word	0x00000000
        /*132c*/ 	.word	0x00000000
        /*1330*/ 	.short	0x010a
        /*1332*/ 	.byte	0xff
	.zero		1


	//   ....[37]....
        /*1334*/ 	.word	0x00009b20
        /*1338*/ 	.word	0x00000000
        /*133c*/ 	.word	0x00000000
        /*1340*/ 	.short	0x010a
        /*1342*/ 	.byte	0xff
	.zero		1


	//   ....[38]....
        /*1344*/ 	.word	0x00009b80
        /*1348*/ 	.word	0x00000000
        /*134c*/ 	.word	0x00000000
        /*1350*/ 	.short	0x010a
        /*1352*/ 	.byte	0xff
	.zero		1


	//   ....[39]....
        /*1354*/ 	.word	0x00009bd0
        /*1358*/ 	.word	0x00000000
        /*135c*/ 	.word	0x00000380
        /*1360*/ 	.short	0x010a
        /*1362*/ 	.byte	0xff
	.zero		1


	//   ....[40]....
        /*1364*/ 	.word	0x00009c30
        /*1368*/ 	.word	0x00000000
        /*136c*/ 	.word	0x00000378
        /*1370*/ 	.short	0x010a
        /*1372*/ 	.byte	0xff
	.zero		1


	//   ....[41]....
        /*1374*/ 	.word	0x00009c90
        /*1378*/ 	.word	0x00000003
        /*137c*/ 	.word	0x00000368
        /*1380*/ 	.short	0x010a
        /*1382*/ 	.byte	0xff
	.zero		1


	//   ....[42]....
        /*1384*/ 	.word	0x00009ce0
        /*1388*/ 	.word	0x00000000
        /*138c*/ 	.word	0x00000380
        /*1390*/ 	.short	0x010a
        /*1392*/ 	.byte	0xff
	.zero		1


	//   ....[43]....
        /*1394*/ 	.word	0x00009d40
        /*1398*/ 	.word	0x00000000
        /*139c*/ 	.word	0x00000360
        /*13a0*/ 	.short	0x010a
        /*13a2*/ 	.byte	0xff
	.zero		1


	//   ....[44]....
        /*13a4*/ 	.word	0x00009d90
        /*13a8*/ 	.word	0x0000005c
        /*13ac*/ 	.word	0x000003a0
        /*13b0*/ 	.short	0x010a
        /*13b2*/ 	.byte	0xff
	.zero		1


	//----- nvinfo : EIATTR_NUM_MBARRIERS
	.align		4
.L_47:
        /*13b4*/ 	.byte	0x03, 0x38
        /*13b6*/ 	.short	0x0080


	//----- nvinfo : EIATTR_EXIT_INSTR_OFFSETS
	.align		4
        /*13b8*/ 	.byte	0x04, 0x1c
        /*13ba*/ 	.short	(.L_49 - .L_48)


	//   ....[0]....
.L_48:
        /*13bc*/ 	.word	0x00004710


	//   ....[1]....
        /*13c0*/ 	.word	0x00004c00


	//   ....[2]....
        /*13c4*/ 	.word	0x00004c60


	//   ....[3]....
        /*13c8*/ 	.word	0x00005a70


	//   ....[4]....
        /*13cc*/ 	.word	0x000065a0


	//   ....[5]....
        /*13d0*/ 	.word	0x000065e0


	//   ....[6]....
        /*13d4*/ 	.word	0x00008290


	//----- nvinfo : EIATTR_MAX_THREADS
	.align		4
.L_49:
        /*13d8*/ 	.byte	0x04, 0x05
        /*13da*/ 	.short	(.L_51 - .L_50)
.L_50:
        /*13dc*/ 	.word	0x00000100
        /*13e0*/ 	.word	0x00000001
        /*13e4*/ 	.word	0x00000001


	//----- nvinfo : EIATTR_CRS_STACK_SIZE
	.align		4
.L_51:
        /*13e8*/ 	.byte	0x04, 0x1e
        /*13ea*/ 	.short	(.L_53 - .L_52)
.L_52:
        /*13ec*/ 	.word	0x00000000


	//----- nvinfo : EIATTR_CBANK_PARAM_SIZE
	.align		4
.L_53:
        /*13f0*/ 	.byte	0x03, 0x19
        /*13f2*/ 	.short	0x0800


	//----- nvinfo : EIATTR_PARAM_CBANK
	.align		4
        /*13f4*/ 	.byte	0x04, 0x0a
        /*13f6*/ 	.short	(.L_55 - .L_54)
	.align		4
.L_54:
        /*13f8*/ 	.word	index@(.nv.constant0._ZN7cutlass13device_kernelINS_4gemm6kernel13GemmUniversalIN4cute5tupleIJiiiiEEENS1_10collective13CollectiveMmaINS1_35MainloopSm100TmaUmmaWarpSpecializedILi54ELi2ELi4ENS5_IJNS4_1CILi1EEESB_SB_EEEEENS5_IJNSA_ILi64EEESE_NSA_ILi32EEEEEENS_12float_e4m3_tENS5_IJlSB_lEEENS_12float_e5m2_tENS5_IJSB_llEEENS4_8TiledMMAINS4_8MMA_AtomIJNS4_10MMA_TraitsINS4_19SM100_MMA_F8F6F4_SSEJSH_SJ_fSE_SE_NS4_17integral_constantINS4_4UMMA5MajorELSR_0EEENSP_ISR_LSR_1EEENSP_INSQ_7ScaleInELSU_0EEESV_EEEEEENS4_6LayoutISC_NS5_IJNSA_ILi0EEESZ_SZ_EEEEENS5_IJNS4_10UnderscoreES12_S12_EEEEENS4_13SM90_TMA_LOADENS4_14ComposedLayoutINS4_7SwizzleILi1ELi4ELi3EEENS4_18smem_ptr_flag_bitsILi8EEENSY_INS5_IJNSA_ILi8EEESF_EEENS5_IJSF_SB_EEEEEEEvNS4_8identityES15_NS16_INS17_ILi2ELi4ELi3EEES1A_NSY_INS5_IJSE_S1B_EEENS5_IJSB_SE_EEEEEEEvS1G_EENS_8epilogue10collective18CollectiveEpilogueINS1N_23Sm100TmaWarpSpecializedILi1ELi1ELi32ELb0ELb0EEEJSG_NS5_IJNSY_ISE_SB_EES1S_EEESH_SI_SH_SI_NS1N_6fusion15FusionCallbacksIS1R_NS1U_17LinearCombinationISH_fSH_fLNS_15FloatRoundStyleE2EEESG_S1T_JEEENS4_5SM1004TMEM4LOAD26SM100_TMEM_LOAD_16dp32b32xES15_NS16_IS1H_S1A_NSY_INS5_IJS1B_SE_EEENS5_IJSE_SB_EEEEEEENS4_39AutoVectorizingCopyWithAssumedAlignmentILi128EEENS4_14SM90_TMA_STOREES27_S29_S29_EEEvvEEEEvNT_6ParamsE)
        /*13fc*/ 	.short	0x0380
        /*13fe*/ 	.short	0x0800


	//----- nvinfo : EIATTR_SW_WAR
	.align		4
.L_55:
        /*1400*/ 	.byte	0x04, 0x36
        /*1402*/ 	.short	(.L_57 - .L_56)
.L_56:
        /*1404*/ 	.word	0x00000008
.L_57:


//--------------------- .nv.callgraph             --------------------------
	.section	.nv.callgraph,"",@"SHT_CUDA_CALLGRAPH"
	.align	4
	.sectionentsize	8
	.align		4
        /*0000*/ 	.word	0x00000000
	.align		4
        /*0004*/ 	.word	0xffffffff
	.align		4
        /*0008*/ 	.word	index@(_ZN7cutlass13device_kernelINS_4gemm6kernel13GemmUniversalIN4cute5tupleIJiiiiEEENS1_10collective13CollectiveMmaINS1_35MainloopSm100TmaUmmaWarpSpecializedILi54ELi2ELi4ENS5_IJNS4_1CILi1EEESB_SB_EEEEENS5_IJNSA_ILi64EEESE_NSA_ILi32EEEEEENS_12float_e4m3_tENS5_IJlSB_lEEENS_12float_e5m2_tENS5_IJSB_llEEENS4_8TiledMMAINS4_8MMA_AtomIJNS4_10MMA_TraitsINS4_19SM100_MMA_F8F6F4_SSEJSH_SJ_fSE_SE_NS4_17integral_constantINS4_4UMMA5MajorELSR_0EEENSP_ISR_LSR_1EEENSP_INSQ_7ScaleInELSU_0EEESV_EEEEEENS4_6LayoutISC_NS5_IJNSA_ILi0EEESZ_SZ_EEEEENS5_IJNS4_10UnderscoreES12_S12_EEEEENS4_13SM90_TMA_LOADENS4_14ComposedLayoutINS4_7SwizzleILi1ELi4ELi3EEENS4_18smem_ptr_flag_bitsILi8EEENSY_INS5_IJNSA_ILi8EEESF_EEENS5_IJSF_SB_EEEEEEEvNS4_8identityES15_NS16_INS17_ILi2ELi4ELi3EEES1A_NSY_INS5_IJSE_S1B_EEENS5_IJSB_SE_EEEEEEEvS1G_EENS_8epilogue10collective18CollectiveEpilogueINS1N_23Sm100TmaWarpSpecializedILi1ELi1ELi32ELb0ELb0EEEJSG_NS5_IJNSY_ISE_SB_EES1S_EEESH_SI_SH_SI_NS1N_6fusion15FusionCallbacksIS1R_NS1U_17LinearCombinationISH_fSH_fLNS_15FloatRoundStyleE2EEESG_S1T_JEEENS4_5SM1004TMEM4LOAD26SM100_TMEM_LOAD_16dp32b32xES15_NS16_IS1H_S1A_NSY_INS5_IJS1B_SE_EEENS5_IJSE_SB_EEEEEEENS4_39AutoVectorizingCopyWithAssumedAlignmentILi128EEENS4_14SM90_TMA_STOREES27_S29_S29_EEEvvEEEEvNT_6ParamsE)
	.align		4
        /*000c*/ 	.word	index@(__assertfail)
	.align		4
        /*0010*/ 	.word	0x00000000
	.align		4
        /*0014*/ 	.word	0xfffffffe
	.align		4
        /*0018*/ 	.word	0x00000000
	.align		4
        /*001c*/ 	.word	0xfffffffd
	.align		4
        /*0020*/ 	.word	0x00000000
	.align		4
        /*0024*/ 	.word	0xfffffffc


//--------------------- .nv.constant4             --------------------------
	.section	.nv.constant4,"a",@progbits
	.align	8
	.align		8
.nv.constant4:
        /*0000*/ 	.dword	__assertfail
	.align		8
        /*0008*/ 	.dword	__unnamed_1
	.align		8
        /*0010*/ 	.dword	__unnamed_2
	.align		8
        /*0018*/ 	.dword	_ZN40_INTERNAL_9cc0c292_4_k_cu_800c5955_310394cuda3std3__45__cpo5beginE
	.align		8
        /*0020*/ 	.dword	_ZN40_INTERNAL_9cc0c292_4_k_cu_800c5955_310394cuda3std3__45__cpo3endE
	.align		8
        /*0028*/ 	.dword	_ZN40_INTERNAL_9cc0c292_4_k_cu_800c5955_310394cuda3std3__45__cpo6cbeginE
	.align		8
        /*0030*/ 	.dword	_ZN40_INTERNAL_9cc0c292_4_k_cu_800c5955_310394cuda3std3__45__cpo4cendE
	.align		8
        /*0038*/ 	.dword	_ZN40_INTERNAL_9cc0c292_4_k_cu_800c5955_310394cuda3std3__442_GLOBAL__N__9cc0c292_4_k_cu_800c5955_310396ignoreE
	.align		8
        /*0040*/ 	.dword	_ZN40_INTERNAL_9cc0c292_4_k_cu_800c5955_310394cuda3std3__419piecewise_constructE
	.align		8
        /*0048*/ 	.dword	_ZN40_INTERNAL_9cc0c292_4_k_cu_800c5955_310394cuda3std3__48in_placeE
	.align		8
        /*0050*/ 	.dword	_ZN40_INTERNAL_9cc0c292_4_k_cu_800c5955_310394cuda3std6ranges3__45__cpo4swapE
	.align		8
        /*0058*/ 	.dword	_ZN40_INTERNAL_9cc0c292_4_k_cu_800c5955_310394cuda3std6ranges3__45__cpo9iter_moveE
	.align		8
        /*0060*/ 	.dword	_ZN40_INTERNAL_9cc0c292_4_k_cu_800c5955_310394cute7productE
	.align		8
        /*0068*/ 	.dword	_ZN40_INTERNAL_9cc0c292_4_k_cu_800c5955_310394cute1_E
	.align		8
        /*0070*/ 	.dword	$str$25
	.align		8
        /*0078*/ 	.dword	$str$26
	.align		8
        /*0080*/ 	.dword	$str$27
	.align		8
        /*0088*/ 	.dword	$str$28


//--------------------- .text._ZN7cutlass13device_kernelINS_4gemm6kernel13GemmUniversalIN4cute5tupleIJiiiiEEENS1_10collective13CollectiveMmaINS1_35MainloopSm100TmaUmmaWarpSpecializedILi54ELi2ELi4ENS5_IJNS4_1CILi1EEESB_SB_EEEEENS5_IJNSA_ILi64EEESE_NSA_ILi32EEEEEENS_12float_e4m3_tENS5_IJlSB_lEEENS_12float_e5m2_tENS5_IJSB_llEEENS4_8TiledMMAINS4_8MMA_AtomIJNS4_10MMA_TraitsINS4_19SM100_MMA_F8F6F4_SSEJSH_SJ_fSE_SE_NS4_17integral_constantINS4_4UMMA5MajorELSR_0EEENSP_ISR_LSR_1EEENSP_INSQ_7ScaleInELSU_0EEESV_EEEEEENS4_6LayoutISC_NS5_IJNSA_ILi0EEESZ_SZ_EEEEENS5_IJNS4_10UnderscoreES12_S12_EEEEENS4_13SM90_TMA_LOADENS4_14ComposedLayoutINS4_7SwizzleILi1ELi4ELi3EEENS4_18smem_ptr_flag_bitsILi8EEENSY_INS5_IJNSA_ILi8EEESF_EEENS5_IJSF_SB_EEEEEEEvNS4_8identityES15_NS16_INS17_ILi2ELi4ELi3EEES1A_NSY_INS5_IJSE_S1B_EEENS5_IJSB_SE_EEEEEEEvS1G_EENS_8epilogue10collective18CollectiveEpilogueINS1N_23Sm100TmaWarpSpecializedILi1ELi1ELi32ELb0ELb0EEEJSG_NS5_IJNSY_ISE_SB_EES1S_EEESH_SI_SH_SI_NS1N_6fusion15FusionCallbacksIS1R_NS1U_17LinearCombinationISH_fSH_fLNS_15FloatRoundStyleE2EEESG_S1T_JEEENS4_5SM1004TMEM4LOAD26SM100_TMEM_LOAD_16dp32b32xES15_NS16_IS1H_S1A_NSY_INS5_IJS1B_SE_EEENS5_IJSE_SB_EEEEEEENS4_39AutoVectorizingCopyWithAssumedAlignmentILi128EEENS4_14SM90_TMA_STOREES27_S29_S29_EEEvvEEEEvNT_6ParamsE --------------------------
	.section	.text._ZN7cutlass13device_kernelINS_4gemm6kernel13GemmUniversalIN4cute5tupleIJiiiiEEENS1_10collective13CollectiveMmaINS1_35MainloopSm100TmaUmmaWarpSpecializedILi54ELi2ELi4ENS5_IJNS4_1CILi1EEESB_SB_EEEEENS5_IJNSA_ILi64EEESE_NSA_ILi32EEEEEENS_12float_e4m3_tENS5_IJlSB_lEEENS_12float_e5m2_tENS5_IJSB_llEEENS4_8TiledMMAINS4_8MMA_AtomIJNS4_10MMA_TraitsINS4_19SM100_MMA_F8F6F4_SSEJSH_SJ_fSE_SE_NS4_17integral_constantINS4_4UMMA5MajorELSR_0EEENSP_ISR_LSR_1EEENSP_INSQ_7ScaleInELSU_0EEESV_EEEEEENS4_6LayoutISC_NS5_IJNSA_ILi0EEESZ_SZ_EEEEENS5_IJNS4_10UnderscoreES12_S12_EEEEENS4_13SM90_TMA_LOADENS4_14ComposedLayoutINS4_7SwizzleILi1ELi4ELi3EEENS4_18smem_ptr_flag_bitsILi8EEENSY_INS5_IJNSA_ILi8EEESF_EEENS5_IJSF_SB_EEEEEEEvNS4_8identityES15_NS16_INS17_ILi2ELi4ELi3EEES1A_NSY_INS5_IJSE_S1B_EEENS5_IJSB_SE_EEEEEEEvS1G_EENS_8epilogue10collective18CollectiveEpilogueINS1N_23Sm100TmaWarpSpecializedILi1ELi1ELi32ELb0ELb0EEEJSG_NS5_IJNSY_ISE_SB_EES1S_EEESH_SI_SH_SI_NS1N_6fusion15FusionCallbacksIS1R_NS1U_17LinearCombinationISH_fSH_fLNS_15FloatRoundStyleE2EEESG_S1T_JEEENS4_5SM1004TMEM4LOAD26SM100_TMEM_LOAD_16dp32b32xES15_NS16_IS1H_S1A_NSY_INS5_IJS1B_SE_EEENS5_IJSE_SB_EEEEEEENS4_39AutoVectorizingCopyWithAssumedAlignmentILi128EEENS4_14SM90_TMA_STOREES27_S29_S29_EEEvvEEEEvNT_6ParamsE,"ax",@progbits
	.align	128
.text._ZN7cutlass13device_kernelINS_4gemm6kernel13GemmUniversalIN4cute5tupleIJiiiiEEENS1_10collective13CollectiveMmaINS1_35MainloopSm100TmaUmmaWarpSpecializedILi54ELi2ELi4ENS5_IJNS4_1CILi1EEESB_SB_EEEEENS5_IJNSA_ILi64EEESE_NSA_ILi32EEEEEENS_12float_e4m3_tENS5_IJlSB_lEEENS_12float_e5m2_tENS5_IJSB_llEEENS4_8TiledMMAINS4_8MMA_AtomIJNS4_10MMA_TraitsINS4_19SM100_MMA_F8F6F4_SSEJSH_SJ_fSE_SE_NS4_17integral_constantINS4_4UMMA5MajorELSR_0EEENSP_ISR_LSR_1EEENSP_INSQ_7ScaleInELSU_0EEESV_EEEEEENS4_6LayoutISC_NS5_IJNSA_ILi0EEESZ_SZ_EEEEENS5_IJNS4_10UnderscoreES12_S12_EEEEENS4_13SM90_TMA_LOADENS4_14ComposedLayoutINS4_7SwizzleILi1ELi4ELi3EEENS4_18smem_ptr_flag_bitsILi8EEENSY_INS5_IJNSA_ILi8EEESF_EEENS5_IJSF_SB_EEEEEEEvNS4_8identityES15_NS16_INS17_ILi2ELi4ELi3EEES1A_NSY_INS5_IJSE_S1B_EEENS5_IJSB_SE_EEEEEEEvS1G_EENS_8epilogue10collective18CollectiveEpilogueINS1N_23Sm100TmaWarpSpecializedILi1ELi1ELi32ELb0ELb0EEEJSG_NS5_IJNSY_ISE_SB_EES1S_EEESH_SI_SH_SI_NS1N_6fusion15FusionCallbacksIS1R_NS1U_17LinearCombinationISH_fSH_fLNS_15FloatRoundStyleE2EEESG_S1T_JEEENS4_5SM1004TMEM4LOAD26SM100_TMEM_LOAD_16dp32b32xES15_NS16_IS1H_S1A_NSY_INS5_IJS1B_SE_EEENS5_IJSE_SB_EEEEEEENS4_39AutoVectorizingCopyWithAssumedAlignmentILi128EEENS4_14SM90_TMA_STOREES27_S29_S29_EEEvvEEEEvNT_6ParamsE:
        .type           _ZN7cutlass13device_kernelINS_4gemm6kernel13GemmUniversalIN4cute5tupleIJiiiiEEENS1_10collective13CollectiveMmaINS1_35MainloopSm100TmaUmmaWarpSpecializedILi54ELi2ELi4ENS5_IJNS4_1CILi1EEESB_SB_EEEEENS5_IJNSA_ILi64EEESE_NSA_ILi32EEEEEENS_12float_e4m3_tENS5_IJlSB_lEEENS_12float_e5m2_tENS5_IJSB_llEEENS4_8TiledMMAINS4_8MMA_AtomIJNS4_10MMA_TraitsINS4_19SM100_MMA_F8F6F4_SSEJSH_SJ_fSE_SE_NS4_17integral_constantINS4_4UMMA5MajorELSR_0EEENSP_ISR_LSR_1EEENSP_INSQ_7ScaleInELSU_0EEESV_EEEEEENS4_6LayoutISC_NS5_IJNSA_ILi0EEESZ_SZ_EEEEENS5_IJNS4_10UnderscoreES12_S12_EEEEENS4_13SM90_TMA_LOADENS4_14ComposedLayoutINS4_7SwizzleILi1ELi4ELi3EEENS4_18smem_ptr_flag_bitsILi8EEENSY_INS5_IJNSA_ILi8EEESF_EEENS5_IJSF_SB_EEEEEEEvNS4_8identityES15_NS16_INS17_ILi2ELi4ELi3EEES1A_NSY_INS5_IJSE_S1B_EEENS5_IJSB_SE_EEEEEEEvS1G_EENS_8epilogue10collective18CollectiveEpilogueINS1N_23Sm100TmaWarpSpecializedILi1ELi1ELi32ELb0ELb0EEEJSG_NS5_IJNSY_ISE_SB_EES1S_EEESH_SI_SH_SI_NS1N_6fusion15FusionCallbacksIS1R_NS1U_17LinearCombinationISH_fSH_fLNS_15FloatRoundStyleE2EEESG_S1T_JEEENS4_5SM1004TMEM4LOAD26SM100_TMEM_LOAD_16dp32b32xES15_NS16_IS1H_S1A_NSY_INS5_IJS1B_SE_EEENS5_IJSE_SB_EEEEEEENS4_39AutoVectorizingCopyWithAssumedAlignmentILi128EEENS4_14SM90_TMA_STOREES27_S29_S29_EEEvvEEEEvNT_6ParamsE,@function
        .size           _ZN7cutlass13device_kernelINS_4gemm6kernel13GemmUniversalIN4cute5tupleIJiiiiEEENS1_10collective13CollectiveMmaINS1_35MainloopSm100TmaUmmaWarpSpecializedILi54ELi2ELi4ENS5_IJNS4_1CILi1EEESB_SB_EEEEENS5_IJNSA_ILi64EEESE_NSA_ILi32EEEEEENS_12float_e4m3_tENS5_IJlSB_lEEENS_12float_e5m2_tENS5_IJSB_llEEENS4_8TiledMMAINS4_8MMA_AtomIJNS4_10MMA_TraitsINS4_19SM100_MMA_F8F6F4_SSEJSH_SJ_fSE_SE_NS4_17integral_constantINS4_4UMMA5MajorELSR_0EEENSP_ISR_LSR_1EEENSP_INSQ_7ScaleInELSU_0EEESV_EEEEEENS4_6LayoutISC_NS5_IJNSA_ILi0EEESZ_SZ_EEEEENS5_IJNS4_10UnderscoreES12_S12_EEEEENS4_13SM90_TMA_LOADENS4_14ComposedLayoutINS4_7SwizzleILi1ELi4ELi3EEENS4_18smem_ptr_flag_bitsILi8EEENSY_INS5_IJNSA_ILi8EEESF_EEENS5_IJSF_SB_EEEEEEEvNS4_8identityES15_NS16_INS17_ILi2ELi4ELi3EEES1A_NSY_INS5_IJSE_S1B_EEENS5_IJSB_SE_EEEEEEEvS1G_EENS_8epilogue10collective18CollectiveEpilogueINS1N_23Sm100TmaWarpSpecializedILi1ELi1ELi32ELb0ELb0EEEJSG_NS5_IJNSY_ISE_SB_EES1S_EEESH_SI_SH_SI_NS1N_6fusion15FusionCallbacksIS1R_NS1U_17LinearCombinationISH_fSH_fLNS_15FloatRoundStyleE2EEESG_S1T_JEEENS4_5SM1004TMEM4LOAD26SM100_TMEM_LOAD_16dp32b32xES15_NS16_IS1H_S1A_NSY_INS5_IJS1B_SE_EEENS5_IJSE_SB_EEEEEEENS4_39AutoVectorizingCopyWithAssumedAlignmentILi128EEENS4_14SM90_TMA_STOREES27_S29_S29_EEEvvEEEEvNT_6ParamsE,(.L_x_279 - _ZN7cutlass13device_kernelINS_4gemm6kernel13GemmUniversalIN4cute5tupleIJiiiiEEENS1_10collective13CollectiveMmaINS1_35MainloopSm100TmaUmmaWarpSpecializedILi54ELi2ELi4ENS5_IJNS4_1CILi1EEESB_SB_EEEEENS5_IJNSA_ILi64EEESE_NSA_ILi32EEEEEENS_12float_e4m3_tENS5_IJlSB_lEEENS_12float_e5m2_tENS5_IJSB_llEEENS4_8TiledMMAINS4_8MMA_AtomIJNS4_10MMA_TraitsINS4_19SM100_MMA_F8F6F4_SSEJSH_SJ_fSE_SE_NS4_17integral_constantINS4_4UMMA5MajorELSR_0EEENSP_ISR_LSR_1EEENSP_INSQ_7ScaleInELSU_0EEESV_EEEEEENS4_6LayoutISC_NS5_IJNSA_ILi0EEESZ_SZ_EEEEENS5_IJNS4_10UnderscoreES12_S12_EEEEENS4_13SM90_TMA_LOADENS4_14ComposedLayoutINS4_7SwizzleILi1ELi4ELi3EEENS4_18smem_ptr_flag_bitsILi8EEENSY_INS5_IJNSA_ILi8EEESF_EEENS5_IJSF_SB_EEEEEEEvNS4_8identityES15_NS16_INS17_ILi2ELi4ELi3EEES1A_NSY_INS5_IJSE_S1B_EEENS5_IJSB_SE_EEEEEEEvS1G_EENS_8epilogue10collective18CollectiveEpilogueINS1N_23Sm100TmaWarpSpecializedILi1ELi1ELi32ELb0ELb0EEEJSG_NS5_IJNSY_ISE_SB_EES1S_EEESH_SI_SH_SI_NS1N_6fusion15FusionCallbacksIS1R_NS1U_17LinearCombinationISH_fSH_fLNS_15FloatRoundStyleE2EEESG_S1T_JEEENS4_5SM1004TMEM4LOAD26SM100_TMEM_LOAD_16dp32b32xES15_NS16_IS1H_S1A_NSY_INS5_IJS1B_SE_EEENS5_IJSE_SB_EEEEEEENS4_39AutoVectorizingCopyWithAssumedAlignmentILi128EEENS4_14SM90_TMA_STOREES27_S29_S29_EEEvvEEEEvNT_6ParamsE)
        .other          _ZN7cutlass13device_kernelINS_4gemm6kernel13GemmUniversalIN4cute5tupleIJiiiiEEENS1_10collective13CollectiveMmaINS1_35MainloopSm100TmaUmmaWarpSpecializedILi54ELi2ELi4ENS5_IJNS4_1CILi1EEESB_SB_EEEEENS5_IJNSA_ILi64EEESE_NSA_ILi32EEEEEENS_12float_e4m3_tENS5_IJlSB_lEEENS_12float_e5m2_tENS5_IJSB_llEEENS4_8TiledMMAINS4_8MMA_AtomIJNS4_10MMA_TraitsINS4_19SM100_MMA_F8F6F4_SSEJSH_SJ_fSE_SE_NS4_17integral_constantINS4_4UMMA5MajorELSR_0EEENSP_ISR_LSR_1EEENSP_INSQ_7ScaleInELSU_0EEESV_EEEEEENS4_6LayoutISC_NS5_IJNSA_ILi0EEESZ_SZ_EEEEENS5_IJNS4_10UnderscoreES12_S12_EEEEENS4_13SM90_TMA_LOADENS4_14ComposedLayoutINS4_7SwizzleILi1ELi4ELi3EEENS4_18smem_ptr_flag_bitsILi8EEENSY_INS5_IJNSA_ILi8EEESF_EEENS5_IJSF_SB_EEEEEEEvNS4_8identityES15_NS16_INS17_ILi2ELi4ELi3EEES1A_NSY_INS5_IJSE_S1B_EEENS5_IJSB_SE_EEEEEEEvS1G_EENS_8epilogue10collective18CollectiveEpilogueINS1N_23Sm100TmaWarpSpecializedILi1ELi1ELi32ELb0ELb0EEEJSG_NS5_IJNSY_ISE_SB_EES1S_EEESH_SI_SH_SI_NS1N_6fusion15FusionCallbacksIS1R_NS1U_17LinearCombinationISH_fSH_fLNS_15FloatRoundStyleE2EEESG_S1T_JEEENS4_5SM1004TMEM4LOAD26SM100_TMEM_LOAD_16dp32b32xES15_NS16_IS1H_S1A_NSY_INS5_IJS1B_SE_EEENS5_IJSE_SB_EEEEEEENS4_39AutoVectorizingCopyWithAssumedAlignmentILi128EEENS4_14SM90_TMA_STOREES27_S29_S29_EEEvvEEEEvNT_6ParamsE,@"STO_CUDA_ENTRY STV_DEFAULT"
_ZN7cutlass13device_kernelINS_4gemm6kernel13GemmUniversalIN4cute5tupleIJiiiiEEENS1_10collective13CollectiveMmaINS1_35MainloopSm100TmaUmmaWarpSpecializedILi54ELi2ELi4ENS5_IJNS4_1CILi1EEESB_SB_EEEEENS5_IJNSA_ILi64EEESE_NSA_ILi32EEEEEENS_12float_e4m3_tENS5_IJlSB_lEEENS_12float_e5m2_tENS5_IJSB_llEEENS4_8TiledMMAINS4_8MMA_AtomIJNS4_10MMA_TraitsINS4_19SM100_MMA_F8F6F4_SSEJSH_SJ_fSE_SE_NS4_17integral_constantINS4_4UMMA5MajorELSR_0EEENSP_ISR_LSR_1EEENSP_INSQ_7ScaleInELSU_0EEESV_EEEEEENS4_6LayoutISC_NS5_IJNSA_ILi0EEESZ_SZ_EEEEENS5_IJNS4_10UnderscoreES12_S12_EEEEENS4_13SM90_TMA_LOADENS4_14ComposedLayoutINS4_7SwizzleILi1ELi4ELi3EEENS4_18smem_ptr_flag_bitsILi8EEENSY_INS5_IJNSA_ILi8EEESF_EEENS5_IJSF_SB_EEEEEEEvNS4_8identityES15_NS16_INS17_ILi2ELi4ELi3EEES1A_NSY_INS5_IJSE_S1B_EEENS5_IJSB_SE_EEEEEEEvS1G_EENS_8epilogue10collective18CollectiveEpilogueINS1N_23Sm100TmaWarpSpecializedILi1ELi1ELi32ELb0ELb0EEEJSG_NS5_IJNSY_ISE_SB_EES1S_EEESH_SI_SH_SI_NS1N_6fusion15FusionCallbacksIS1R_NS1U_17LinearCombinationISH_fSH_fLNS_15FloatRoundStyleE2EEESG_S1T_JEEENS4_5SM1004TMEM4LOAD26SM100_TMEM_LOAD_16dp32b32xES15_NS16_IS1H_S1A_NSY_INS5_IJS1B_SE_EEENS5_IJSE_SB_EEEEEEENS4_39AutoVectorizingCopyWithAssumedAlignmentILi128EEENS4_14SM90_TMA_STOREES27_S29_S29_EEEvvEEEEvNT_6ParamsE:
[----:B------:R-:W1:Y:S01]  /*0000*/  LDC R1, c[0x0][0x37c] ;  /* 0x0000df00ff017b82 */ /* 0x000e620000000800 */
[----:B------:R-:W2:Y:S01]  /*0010*/  S2R R101, SR_TID.X ;  /* 0x0000000000657919 */ /* 0x000ea20000002100 */
[----:B------:R-:W3:Y:S01]  /*0020*/  LDCU.64 UR4, c[0x0][0x890] ;  /* 0x00011200ff0477ac */ /* 0x000ee20008000a00 */
[----:B------:R-:W-:Y:S02]  /*0030*/  PRMT R96, RZ, 0x7610, R96 ;  /* 0x00007610ff607816 */ /* 0x000fe40000000060 */
[----:B------:R-:W-:Y:S01]  /*0040*/  ELECT P5, URZ, PT ;  /* 0x0000000000ff782f */ /* 0x000fe200038a0000 */
[----:B------:R-:W4:Y:S01]  /*0050*/  LDCU.64 UR40, c[0x0][0x358] ;  /* 0x00006b00ff2877ac */ /* 0x000f220008000a00 */
[----:B---3--:R-:W-:-:S04]  /*0060*/  UISETP.NE.U32.AND UP0, UPT, UR4, URZ, UPT ;  /* 0x000000ff0400728c */ /* 0x008fc8000bf05070 */
[----:B------:R-:W-:Y:S01]  /*0070*/  UISETP.NE.AND.EX UP0, UPT, UR5, URZ, UPT, UP0 ;  /* 0x000000ff0500728c */ /* 0x000fe2000bf05300 */
[----:B--2---:R-:W-:-:S05]  /*0080*/  SHF.R.U32.HI R104, RZ, 0x5, R101 ;  /* 0x00000005ff687819 */ /* 0x004fca0000011665 */
[----:B------:R-:W2:Y:S02]  /*0090*/  SHFL.IDX PT, R0, R104, RZ, 0x1f ;  /* 0x00001fff68007589 */ /* 0x000ea400000e0000 */
[----:B--2---:R-:W-:Y:S01]  /*00a0*/  R2UR UR8, R0 ;  /* 0x00000000000872ca */ /* 0x004fe200000e0000 */
[----:B-1--4-:R-:W-:-:S14]  /*00b0*/  BRA.U UP0, `(.L_x_0) ;  /* 0x00000001002c7547 */ /* 0x012fdc000b800000 */
[----:B------:R-:W1:Y:S02]  /*00c0*/  LDCU.64 UR6, c[0x0][0x888] ;  /* 0x00011100ff0677ac */ /* 0x000e640008000a00 */
[----:B-1----:R-:W-:-:S04]  /*00d0*/  UISETP.NE.U32.AND UP0, UPT, UR6, URZ, UPT ;  /* 0x000000ff0600728c */ /* 0x002fc8000bf05070 */
[----:B------:R-:W-:-:S09]  /*00e0*/  UISETP.NE.AND.EX UP0, UPT, UR7, URZ, UPT, UP0 ;  /* 0x000000ff0700728c */ /* 0x000fd2000bf05300 */
[----:B------:R-:W-:Y:S05]  /*00f0*/  BRA.U !UP0, `(.L_x_1) ;  /* 0x0000000108107547 */ /* 0x000fea000b800000 */
[----:B------:R-:W1:Y:S02]  /*0100*/  LDC.64 R2, c[0x0][0x888] ;  /* 0x00022200ff027b82 */ /* 0x000e640000000a00 */
[----:B-1----:R1:W5:Y:S01]  /*0110*/  LDG.E R49, desc[UR40][R2.64] ;  /* 0x0000002802317981 */ /* 0x002362000c1e1900 */
[----:B------:R-:W-:Y:S01]  /*0120*/  HFMA2 R96, -RZ, RZ, 0, 5.9604644775390625e-08 ;  /* 0x00000001ff607431 */ /* 0x000fe200000001ff */
[----:B------:R-:W-:Y:S05]  /*0130*/  BRA `(.L_x_0) ;  /* 0x00000000000c7947 */ /* 0x000fea0003800000 */
.L_x_1:
[----:B------:R-:W1:Y:S01]  /*0140*/  LDCU UR6, c[0x0][0x880] ;  /* 0x00011000ff0677ac */ /* 0x000e620008000800 */
[----:B------:R-:W-:Y:S01]  /*0150*/  HFMA2 R96, -RZ, RZ, 0, 5.9604644775390625e-08 ;  /* 0x00000001ff607431 */ /* 0x000fe200000001ff */
[----:B-1----:R-:W-:-:S07]  /*0160*/  MOV R49, UR6 ;  /* 0x0000000600317c02 */ /* 0x002fce0008000f00 */
.L_x_0:
[----:B------:R-:W2:Y:S02]  /*0170*/  LDCU.64 UR6, c[0x0][0x8b0] ;  /* 0x00011600ff0677ac */ /* 0x000ea40008000a00 */
[----:B--2---:R-:W-:-:S04]  /*0180*/  UISETP.NE.U32.AND UP0, UPT, UR6, URZ, UPT ;  /* 0x000000ff0600728c */ /* 0x004fc8000bf05070 */
[----:B------:R-:W-:-:S09]  /*0190*/  UISETP.NE.AND.EX UP0, UPT, UR7, URZ, UPT, UP0 ;  /* 0x000000ff0700728c */ /* 0x000fd2000bf05300 */
[----:B------:R-:W-:Y:S05]  /*01a0*/  BRA.U UP0, `(.L_x_2) ;  /* 0x0000000100247547 */ /* 0x000fea000b800000 */
[----:B------:R-:W2:Y:S02]  /*01b0*/  LDCU.64 UR6, c[0x0][0x8a8] ;  /* 0x00011500ff0677ac */ /* 0x000ea40008000a00 */
[----:B--2---:R-:W-:-:S04]  /*01c0*/  UISETP.NE.U32.AND UP0, UPT, UR6, URZ, UPT ;  /* 0x000000ff0600728c */ /* 0x004fc8000bf05070 */
[----:B------:R-:W-:-:S09]  /*01d0*/  UISETP.NE.AND.EX UP0, UPT, UR7, URZ, UPT, UP0 ;  /* 0x000000ff0700728c */ /* 0x000fd2000bf05300 */
[----:B------:R-:W-:Y:S05]  /*01e0*/  BRA.U !UP0, `(.L_x_3) ;  /* 0x00000001080c7547 */ /* 0x000fea000b800000 */
[----:B-1----:R-:W1:Y:S02]  /*01f0*/  LDC.64 R2, c[0x0][0x8a8] ;  /* 0x00022a00ff027b82 */ /* 0x002e640000000a00 */
[----:B-1----:R2:W5:Y:S01]  /*0200*/  LDG.E R47, desc[UR40][R2.64] ;  /* 0x00000028022f7981 */ /* 0x002562000c1e1900 */
[----:B------:R-:W-:Y:S05]  /*0210*/  BRA `(.L_x_2) ;  /* 0x0000000000087947 */ /* 0x000fea0003800000 */
.L_x_3:
[----:B------:R-:W2:Y:S02]  /*0220*/  LDCU UR6, c[0x0][0x8a0] ;  /* 0x00011400ff0677ac */ /* 0x000ea40008000800 */
[----:B--2---:R-:W-:Y:S02]  /*0230*/  MOV R47, UR6 ;  /* 0x00000006002f7c02 */ /* 0x004fe40008000f00 */
.L_x_2:
[----:B------:R-:W-:Y:S01]  /*0240*/  IMAD.U32 R0, RZ, RZ, UR8 ;  /* 0x00000008ff007e24 */ /* 0x000fe2000f8e00ff */
[----:B------:R-:W-:Y:S04]  /*0250*/  BSSY.RECONVERGENT B0, `(.L_x_4) ;  /* 0x000000c000007945 */ /* 0x000fe80003800200 */
[C---:B------:R-:W-:Y:S02]  /*0260*/  ISETP.NE.OR P1, PT, R0.reuse, 0x1, !P5 ;  /* 0x000000010000780c */ /* 0x040fe40006f25670 */
[----:B------:R-:W-:-:S11]  /*0270*/  ISETP.NE.OR P0, PT, R0, 0x3, !P5 ;  /* 0x000000030000780c */ /* 0x000fd60006f05670 */
[----:B------:R-:W-:Y:S05]  /*0280*/  @P1 BRA `(.L_x_5) ;  /* 0x0000000000201947 */ /* 0x000fea0003800000 */
[----:B------:R-:W3:Y:S02]  /*0290*/  LDCU.64 UR6, c[0x0][0x348] ;  /* 0x00006900ff0677ac */ /* 0x000ee40008000a00 */
[----:B---3--:R-:W-:Y:S02]  /*02a0*/  UIADD3 UR10, UP1, UPT, UR6, 0x80, URZ ;  /* 0x00000080060a7890 */ /* 0x008fe4000ff3e0ff */
[----:B------:R-:W-:Y:S02]  /*02b0*/  UIADD3 UR6, UP0, UPT, UR6, 0x180, URZ ;  /* 0x0000018006067890 */ /* 0x000fe4000ff1e0ff */
[----:B------:R-:W-:Y:S02]  /*02c0*/  UIADD3.X UR11, UPT, UPT, URZ, UR7, URZ, UP1, !UPT ;  /* 0x00000007ff0b7290 */ /* 0x000fe40008ffe4ff */
[----:B------:R-:W-:-:S07]  /*02d0*/  UIADD3.X UR7, UPT, UPT, URZ, UR7, URZ, UP0, !UPT ;  /* 0x00000007ff077290 */ /* 0x000fce00087fe4ff */
[----:B------:R3:W-:Y:S02]  /*02e0*/  UTMACCTL.PF [UR10] ;  /* 0x000000000a0079b9 */ /* 0x0007e40008040000 */
[----:B------:R3:W-:Y:S02]  /*02f0*/  UTMACCTL.PF [UR6] ;  /* 0x00000000060079b9 */ /* 0x0007e40008040000 */
[----:B---3--:R-:W-:Y:S01]  /*0300*/  NOP ;  /* 0x0000000000007918 */ /* 0x008fe20000000000 */
.L_x_5:
[----:B------:R-:W-:Y:S05]  /*0310*/  BSYNC.RECONVERGENT B0 ;  /* 0x0000000000007941 */ /* 0x000fea0003800200 */
.L_x_4:
[----:B------:R-:W-:Y:S04]  /*0320*/  BSSY.RECONVERGENT B0, `(.L_x_6) ;  /* 0x000000a000007945 */ /* 0x000fe80003800200 */
        /* <DEDUP_REMOVED lines=9> */
.L_x_7:
[----:B------:R-:W-:Y:S05]  /*03c0*/  BSYNC.RECONVERGENT B0 ;  /* 0x0000000000007941 */ /* 0x000fea0003800200 */
.L_x_6:
[----:B------:R-:W3:Y:S01]  /*03d0*/  LDCU.64 UR6, c[0x0][0x888] ;  /* 0x00011100ff0677ac */ /* 0x000ee20008000a00 */
[----:B------:R-:W-:Y:S02]  /*03e0*/  UISETP.EQ.U32.AND UP1, UPT, UR4, URZ, UPT ;  /* 0x000000ff0400728c */ /* 0x000fe4000bf22070 */
[----:B------:R-:W-:Y:S02]  /*03f0*/  UPLOP3.LUT UP2, UPT, UPT, UPT, UPT, 0x80, 0x8 ;  /* 0x000000000008789c */ /* 0x000fe40003f4f070 */
[----:B---3--:R-:W-:-:S04]  /*0400*/  UISETP.NE.U32.AND UP0, UPT, UR6, URZ, UPT ;  /* 0x000000ff0600728c */ /* 0x008fc8000bf05070 */
[----:B------:R-:W-:-:S04]  /*0410*/  UISETP.NE.AND.EX UP0, UPT, UR7, URZ, UPT, UP0 ;  /* 0x000000ff0700728c */ /* 0x000fc8000bf05300 */
[----:B------:R-:W-:-:S04]  /*0420*/  UISETP.EQ.OR.EX UP3, UPT, UR5, URZ, !UP0, UP1 ;  /* 0x000000ff0500728c */ /* 0x000fc8000c762710 */
[----:B------:R-:W-:-:S05]  /*0430*/  UP2UR UR44, UPR, URZ, 0x8 ;  /* 0x00000008ff2c7883 */ /* 0x000fca0008000000 */
[----:B------:R-:W-:Y:S07]  /*0440*/  BRA.U !UP3, `(.L_x_8) ;  /* 0x000000010b207547 */ /* 0x000fee000b800000 */
[----:B------:R-:W-:Y:S01]  /*0450*/  UISETP.NE.U32.AND UP2, UPT, UR4, URZ, UPT ;  /* 0x000000ff0400728c */ /* 0x000fe2000bf45070 */
[----:B-----5:R-:W-:Y:S01]  /*0460*/  FSETP.NEU.AND P0, PT, R49, RZ, PT ;  /* 0x000000ff3100720b */ /* 0x020fe20003f0d000 */
[----:B------:R-:W-:Y:S02]  /*0470*/  USEL UR4, URZ, 0xffffffff, UP0 ;  /* 0xffffffffff047887 */ /* 0x000fe40008000000 */
[----:B------:R-:W-:-:S10]  /*0480*/  UISETP.NE.AND.EX UP2, UPT, UR5, URZ, UPT, UP2 ;  /* 0x000000ff0500728c */ /* 0x000fd4000bf45320 */
[----:B------:R-:W-:Y:S01]  /*0490*/  VOTEU.ANY UP1, P0 ;  /* 0x0000000000ff7886 */ /* 0x000fe20000020100 */
[----:B------:R-:W-:-:S04]  /*04a0*/  @!UP2 USEL UR4, URZ, 0xffffffff, UP1 ;  /* 0xffffffffff04a887 */ /* 0x000fc80008800000 */
[----:B------:R-:W-:-:S04]  /*04b0*/  ULOP3.LUT UR4, UR4, 0x1, URZ, 0xc0, !UPT ;  /* 0x0000000104047892 */ /* 0x000fc8000f8ec0ff */
[----:B------:R-:W-:-:S11]  /*04c0*/  UISETP.NE.U32.AND UP2, UPT, UR4, 0x1, UPT ;  /* 0x000000010400788c */ /* 0x000fd6000bf45070 */
.L_x_8:
[----:B-12---:R-:W1:Y:S01]  /*04d0*/  SHFL.IDX PT, R2, R104, RZ, 0x1f ;  /* 0x00001fff68027589 */ /* 0x006e6200000e0000 */
[----:B------:R-:W-:-:S04]  /*04e0*/  UISETP.NE.AND UP1, UPT, UR8, 0x2, UPT ;  /* 0x000000020800788c */ /* 0x000fc8000bf25270 */
[----:B------:R-:W-:Y:S01]  /*04f0*/  USEL UR13, URZ, 0x1, UP1 ;  /* 0x00000001ff0d7887 */ /* 0x000fe20008800000 */
[----:B-1----:R-:W-:-:S13]  /*0500*/  ISETP.NE.AND P0, PT, R2, RZ, PT ;  /* 0x000000ff0200720c */ /* 0x002fda0003f05270 */
[----:B------:R-:W-:Y:S05]  /*0510*/  @P0 BRA `(.L_x_9) ;  /* 0x0000000400e40947 */ /* 0x000fea0003800000 */
[----:B------:R-:W-:Y:S01]  /*0520*/  ELECT P0, URZ, PT ;  /* 0x0000000000ff782f */ /* 0x000fe20003800000 */
[----:B------:R-:W-:-:S12]  /*0530*/  BSSY.RECONVERGENT B0, `(.L_x_9) ;  /* 0x0000077000007945 */ /* 0x000fd80003800200 */
[----:B------:R-:W-:Y:S05]  /*0540*/  @!P0 BRA `(.L_x_10) ;  /* 0x0000000400d48947 */ /* 0x000fea0003800000 */
[----:B------:R-:W1:Y:S01]  /*0550*/  S2UR UR5, SR_CgaCtaId ;  /* 0x00000000000579c3 */ /* 0x000e620000008800 */
[----:B------:R-:W-:Y:S01]  /*0560*/  UMOV UR6, 0x400 ;  /* 0x0000040000067882 */ /* 0x000fe20000000000 */
[----:B------:R-:W-:Y:S01]  /*0570*/  UMOV UR4, 0x1 ;  /* 0x0000000100047882 */ /* 0x000fe20000000000 */
[----:B-1----:R-:W-:Y:S02]  /*0580*/  ULEA UR5, UR5, UR6, 0x18 ;  /* 0x0000000605057291 */ /* 0x002fe4000f8ec0ff */
[----:B------:R-:W-:-:S04]  /*0590*/  UIADD3 UR6, UPT, UPT, -UR4, 0x100000, URZ ;  /* 0x0010000004067890 */ /* 0x000fc8000fffe1ff */
[----:B------:R-:W-:Y:S02]  /*05a0*/  USHF.L.U32 UR7, UR6, 0xb, URZ ;  /* 0x0000000b06077899 */ /* 0x000fe400080006ff */
[----:B------:R-:W-:Y:S01]  /*05b0*/  USHF.L.U32 UR6, UR6, 0x1, URZ ;  /* 0x0000000106067899 */ /* 0x000fe200080006ff */
[----:B------:R-:W1:Y:S11]  /*05c0*/  FENCE.VIEW.ASYNC.S ;  /* 0x00000000000073c6 */ /* 0x000e760000000000 */
[----:B-1----:R1:W2:Y:S01]  /*05d0*/  SYNCS.EXCH.64 URZ, [UR5], UR6 ;  /* 0x0000000605ff75b2 */ /* 0x0022a20008000100 */
[----:B------:R1:W3:Y:S01]  /*05e0*/  SYNCS.EXCH.64 URZ, [UR5+0x1b0], UR6 ;  /* 0x0001b00605ff75b2 */ /* 0x0002e20008000100 */
[----:B------:R1:W4:Y:S01]  /*05f0*/  SYNCS.EXCH.64 URZ, [UR5+0x8], UR6 ;  /* 0x0000080605ff75b2 */ /* 0x0003220008000100 */
[----:B------:R1:W1:Y:S01]  /*0600*/  SYNCS.EXCH.64 URZ, [UR5+0x1b8], UR6 ;  /* 0x0001b80605ff75b2 */ /* 0x0002620008000100 */
        /* <DEDUP_REMOVED lines=104> */
[----:B--234-:R-:W-:Y:S01]  /*0c90*/  NOP ;  /* 0x0000000000007918 */ /* 0x01cfe20000000000 */
.L_x_10:
[----:B-1----:R-:W-:Y:S05]  /*0ca0*/  BSYNC.RECONVERGENT B0 ;  /* 0x0000000000007941 */ /* 0x002fea0003800200 */
.L_x_9:
[----:B------:R-:W1:Y:S01]  /*0cb0*/  SHFL.IDX PT, R2, R104, RZ, 0x1f ;  /* 0x00001fff68027589 */ /* 0x000e6200000e0000 */
[----:B------:R-:W-:Y:S01]  /*0cc0*/  NOP ;  /* 0x0000000000007918 */ /* 0x000fe20000000000 */
[----:B-1----:R-:W-:-:S13]  /*0cd0*/  ISETP.NE.AND P0, PT, R2, 0x1, PT ;  /* 0x000000010200780c */ /* 0x002fda0003f05270 */
[----:B------:R-:W-:Y:S05]  /*0ce0*/  @P0 BRA `(.L_x_11) ;  /* 0x0000000000400947 */ /* 0x000fea0003800000 */
[----:B------:R-:W1:Y:S01]  /*0cf0*/  S2UR UR6, SR_CgaCtaId ;  /* 0x00000000000679c3 */ /* 0x000e620000008800 */
[----:B------:R-:W-:Y:S01]  /*0d00*/  UMOV UR7, 0x400 ;  /* 0x0000040000077882 */ /* 0x000fe20000000000 */
[----:B------:R-:W-:Y:S01]  /*0d10*/  UMOV UR5, 0x20 ;  /* 0x0000002000057882 */ /* 0x000fe20000000000 */
[----:B------:R-:W-:Y:S01]  /*0d20*/  UMOV UR4, 0x80 ;  /* 0x0000008000047882 */ /* 0x000fe20000000000 */
[----:B------:R-:W-:-:S04]  /*0d30*/  UIADD3 UR10, UPT, UPT, -UR5, 0x100000, URZ ;  /* 0x00100000050a7890 */ /* 0x000fc8000fffe1ff */
[----:B------:R-:W-:Y:S02]  /*0d40*/  USHF.L.U32 UR11, UR10, 0xb, URZ ;  /* 0x0000000b0a0b7899 */ /* 0x000fe400080006ff */
[----:B------:R-:W-:Y:S02]  /*0d50*/  USHF.L.U32 UR10, UR10, 0x1, URZ ;  /* 0x000000010a0a7899 */ /* 0x000fe400080006ff */
[----:B------:R-:W-:-:S04]  /*0d60*/  UIADD3 UR4, UPT, UPT, -UR4, 0x100000, URZ ;  /* 0x0010000004047890 */ /* 0x000fc8000fffe1ff */
[----:B------:R-:W-:Y:S02]  /*0d70*/  USHF.L.U32 UR5, UR4, 0xb, URZ ;  /* 0x0000000b04057899 */ /* 0x000fe400080006ff */
[----:B------:R-:W-:Y:S01]  /*0d80*/  USHF.L.U32 UR4, UR4, 0x1, URZ ;  /* 0x0000000104047899 */ /* 0x000fe200080006ff */
[----:B------:R-:W-:Y:S01]  /*0d90*/  ELECT P0, URZ, PT ;  /* 0x0000000000ff782f */ /* 0x000fe20003800000 */
[----:B-1----:R-:W-:Y:S01]  /*0da0*/  ULEA UR6, UR6, UR7, 0x18 ;  /* 0x0000000706067291 */ /* 0x002fe2000f8ec0ff */
[----:B------:R-:W1:Y:S11]  /*0db0*/  FENCE.VIEW.ASYNC.S ;  /* 0x00000000000073c6 */ /* 0x000e760000000000 */
[----:B-1----:R1:W2:Y:S01]  /*0dc0*/  SYNCS.EXCH.64 URZ, [UR6+0x360], UR10 ;  /* 0x0003600a06ff75b2 */ /* 0x0022a20008000100 */
[----:B------:R1:W3:Y:S01]  /*0dd0*/  SYNCS.EXCH.64 URZ, [UR6+0x368], UR4 ;  /* 0x0003680406ff75b2 */ /* 0x0002e20008000100 */
[----:B------:R-:W-:Y:S01]  /*0de0*/  NOP ;  /* 0x0000000000007918 */ /* 0x000fe20000000000 */
.L_x_11:
[----:B------:R-:W4:Y:S01]  /*0df0*/  SHFL.IDX PT, R2, R104, RZ, 0x1f ;  /* 0x00001fff68027589 */ /* 0x000f2200000e0000 */
[----:B------:R-:W-:Y:S01]  /*0e00*/  NOP ;  /* 0x0000000000007918 */ /* 0x000fe20000000000 */
[----:B----4-:R-:W-:-:S13]  /*0e10*/  ISETP.NE.AND P0, PT, R2, 0x3, PT ;  /* 0x000000030200780c */ /* 0x010fda0003f05270 */
[----:B------:R-:W-:Y:S05]  /*0e20*/  @P0 BRA `(.L_x_12) ;  /* 0x0000000000300947 */ /* 0x000fea0003800000 */
[----:B-1----:R-:W1:Y:S01]  /*0e30*/  S2UR UR5, SR_CgaCtaId ;  /* 0x00000000000579c3 */ /* 0x002e620000008800 */
[----:B------:R-:W-:Y:S01]  /*0e40*/  UMOV UR6, 0x400 ;  /* 0x0000040000067882 */ /* 0x000fe20000000000 */
[----:B------:R-:W-:Y:S01]  /*0e50*/  UMOV UR4, 0x20 ;  /* 0x0000002000047882 */ /* 0x000fe20000000000 */
[----:B------:R-:W-:Y:S01]  /*0e60*/  ELECT P0, URZ, PT ;  /* 0x0000000000ff782f */ /* 0x000fe20003800000 */
[----:B-1----:R-:W-:Y:S02]  /*0e70*/  ULEA UR5, UR5, UR6, 0x18 ;  /* 0x0000000605057291 */ /* 0x002fe4000f8ec0ff */
[----:B------:R-:W-:-:S04]  /*0e80*/  UIADD3 UR6, UPT, UPT, -UR4, 0x100000, URZ ;  /* 0x0010000004067890 */ /* 0x000fc8000fffe1ff */
[----:B------:R-:W-:Y:S02]  /*0e90*/  USHF.L.U32 UR7, UR6, 0xb, URZ ;  /* 0x0000000b06077899 */ /* 0x000fe400080006ff */
[----:B------:R-:W-:Y:S01]  /*0ea0*/  USHF.L.U32 UR6, UR6, 0x1, URZ ;  /* 0x0000000106067899 */ /* 0x000fe200080006ff */
[----:B------:R-:W1:Y:S11]  /*0eb0*/  FENCE.VIEW.ASYNC.S ;  /* 0x00000000000073c6 */ /* 0x000e760000000000 */
[----:B-1----:R4:W1:Y:S01]  /*0ec0*/  SYNCS.EXCH.64 URZ, [UR5+0x370], UR6 ;  /* 0x0003700605ff75b2 */ /* 0x0028620008000100 */
[----:B------:R4:W1:Y:S02]  /*0ed0*/  SYNCS.EXCH.64 URZ, [UR5+0x378], UR6 ;  /* 0x0003780605ff75b2 */ /* 0x0008640008000100 */
[----:B----4-:R-:W-:Y:S01]  /*0ee0*/  NOP ;  /* 0x0000000000007918 */ /* 0x010fe20000000000 */
.L_x_12:
[----:B------:R-:W4:Y:S01]  /*0ef0*/  SHFL.IDX PT, R2, R104, RZ, 0x1f ;  /* 0x00001fff68027589 */ /* 0x000f2200000e0000 */
[----:B------:R-:W-:Y:S01]  /*0f00*/  NOP ;  /* 0x0000000000007918 */ /* 0x000fe20000000000 */
[----:B----4-:R-:W-:-:S13]  /*0f10*/  ISETP.NE.AND P0, PT, R2, 0x4, PT ;  /* 0x000000040200780c */ /* 0x010fda0003f05270 */
[----:B------:R-:W-:Y:S05]  /*0f20*/  @P0 BRA `(.L_x_13) ;  /* 0x00000000004c0947 */ /* 0x000fea0003800000 */
[----:B-1----:R-:W1:Y:S01]  /*0f30*/  S2UR UR5, SR_CgaCtaId ;  /* 0x00000000000579c3 */ /* 0x002e620000008800 */
[----:B------:R-:W-:Y:S01]  /*0f40*/  UMOV UR7, 0x100 ;  /* 0x0000010000077882 */ /* 0x000fe20000000000 */
[----:B------:R-:W-:Y:S01]  /*0f50*/  UMOV UR6, 0x400 ;  /* 0x0000040000067882 */ /* 0x000fe20000000000 */
[----:B------:R-:W-:Y:S01]  /*0f60*/  USEL UR7, UR7, 0xe0, UP2 ;  /* 0x000000e007077887 */ /* 0x000fe20009000000 */
[----:B------:R-:W-:Y:S01]  /*0f70*/  UMOV UR4, 0x1 ;  /* 0x0000000100047882 */ /* 0x000fe20000000000 */
[----:B------:R-:W-:Y:S01]  /*0f80*/  ELECT P0, URZ, PT ;  /* 0x0000000000ff782f */ /* 0x000fe20003800000 */
[----:B------:R-:W-:-:S04]  /*0f90*/  UIADD3 UR10, UPT, UPT, -UR4, 0x100000, URZ ;  /* 0x00100000040a7890 */ /* 0x000fc8000fffe1ff */
[----:B------:R-:W-:Y:S02]  /*0fa0*/  USHF.L.U32 UR11, UR10, 0xb, URZ ;  /* 0x0000000b0a0b7899 */ /* 0x000fe400080006ff */
[----:B------:R-:W-:Y:S02]  /*0fb0*/  USHF.L.U32 UR10, UR10, 0x1, URZ ;  /* 0x000000010a0a7899 */ /* 0x000fe400080006ff */
[----:B-1----:R-:W-:Y:S02]  /*0fc0*/  ULEA UR5, UR5, UR6, 0x18 ;  /* 0x0000000605057291 */ /* 0x002fe4000f8ec0ff */
[----:B------:R-:W-:-:S04]  /*0fd0*/  UIADD3 UR6, UPT, UPT, -UR7, 0x100000, URZ ;  /* 0x0010000007067890 */ /* 0x000fc8000fffe1ff */
[----:B------:R-:W-:Y:S02]  /*0fe0*/  USHF.L.U32 UR7, UR6, 0xb, URZ ;  /* 0x0000000b06077899 */ /* 0x000fe400080006ff */
[----:B------:R-:W-:Y:S01]  /*0ff0*/  USHF.L.U32 UR6, UR6, 0x1, URZ ;  /* 0x0000000106067899 */ /* 0x000fe200080006ff */
[----:B------:R-:W1:Y:S03]  /*1000*/  FENCE.VIEW.ASYNC.S ;  /* 0x00000000000073c6 */ /* 0x000e660000000000 */
[----:B-1----:R4:W1:Y:S08]  /*1010*/  SYNCS.EXCH.64 URZ, [UR5+0x380], UR10 ;  /* 0x0003800a05ff75b2 */ /* 0x0028700008000100 */
[----:B------:R4:W1:Y:S01]  /*1020*/  SYNCS.EXCH.64 URZ, [UR5+0x390], UR6 ;  /* 0x0003900605ff75b2 */ /* 0x0008620008000100 */
[----:B------:R4:W1:Y:S01]  /*1030*/  SYNCS.EXCH.64 URZ, [UR5+0x388], UR10 ;  /* 0x0003880a05ff75b2 */ /* 0x0008620008000100 */
[----:B------:R4:W1:Y:S02]  /*1040*/  SYNCS.EXCH.64 URZ, [UR5+0x398], UR6 ;  /* 0x0003980605ff75b2 */ /* 0x0008640008000100 */
[----:B----4-:R-:W-:Y:S01]  /*1050*/  NOP ;  /* 0x0000000000007918 */ /* 0x010fe20000000000 */
.L_x_13:
[----:B------:R-:W4:Y:S01]  /*1060*/  SHFL.IDX PT, R2, R104, RZ, 0x1f ;  /* 0x00001fff68027589 */ /* 0x000f2200000e0000 */
[----:B------:R-:W-:Y:S01]  /*1070*/  NOP ;  /* 0x0000000000007918 */ /* 0x000fe20000000000 */
[----:B----4-:R-:W-:-:S13]  /*1080*/  ISETP.NE.AND P0, PT, R2, 0x5, PT ;  /* 0x000000050200780c */ /* 0x010fda0003f05270 */
[----:B------:R-:W-:Y:S05]  /*1090*/  @P0 BRA `(.L_x_14) ;  /* 0x0000000000580947 */ /* 0x000fea0003800000 */
[----:B-1----:R-:W1:Y:S01]  /*10a0*/  S2UR UR6, SR_CgaCtaId ;  /* 0x00000000000679c3 */ /* 0x002e620000008800 */
        /* <DEDUP_REMOVED lines=12> */
[----:B-1----:R4:W1:Y:S01]  /*1170*/  SYNCS.EXCH.64 URZ, [UR6+0x3a0], UR10 ;  /* 0x0003a00a06ff75b2 */ /* 0x0028620008000100 */
[----:B------:R4:W1:Y:S01]  /*1180*/  SYNCS.EXCH.64 URZ, [UR6+0x3c0], UR4 ;  /* 0x0003c00406ff75b2 */ /* 0x0008620008000100 */
[----:B------:R4:W1:Y:S01]  /*1190*/  SYNCS.EXCH.64 URZ, [UR6+0x3a8], UR10 ;  /* 0x0003a80a06ff75b2 */ /* 0x0008620008000100 */
[----:B------:R4:W1:Y:S01]  /*11a0*/  SYNCS.EXCH.64 URZ, [UR6+0x3c8], UR4 ;  /* 0x0003c80406ff75b2 */ /* 0x0008620008000100 */
[----:B------:R4:W1:Y:S01]  /*11b0*/  SYNCS.EXCH.64 URZ, [UR6+0x3b0], UR10 ;  /* 0x0003b00a06ff75b2 */ /* 0x0008620008000100 */
[----:B------:R4:W1:Y:S01]  /*11c0*/  SYNCS.EXCH.64 URZ, [UR6+0x3d0], UR4 ;  /* 0x0003d00406ff75b2 */ /* 0x0008620008000100 */
[----:B------:R4:W1:Y:S01]  /*11d0*/  SYNCS.EXCH.64 URZ, [UR6+0x3b8], UR10 ;  /* 0x0003b80a06ff75b2 */ /* 0x0008620008000100 */
[----:B------:R4:W1:Y:S02]  /*11e0*/  SYNCS.EXCH.64 URZ, [UR6+0x3d8], UR4 ;  /* 0x0003d80406ff75b2 */ /* 0x0008640008000100 */
[----:B----4-:R-:W-:Y:S01]  /*11f0*/  NOP ;  /* 0x0000000000007918 */ /* 0x010fe20000000000 */
.L_x_14:
        /* <DEDUP_REMOVED lines=14> */
[----:B------:R4:W1:Y:S01]  /*12e0*/  SYNCS.EXCH.64 URZ, [UR5+0x3f0], UR6 ;  /* 0x0003f00605ff75b2 */ /* 0x0008620008000100 */
[----:B------:R4:W1:Y:S01]  /*12f0*/  SYNCS.EXCH.64 URZ, [UR5+0x3e8], UR6 ;  /* 0x0003e80605ff75b2 */ /* 0x0008620008000100 */
[----:B------:R4:W1:Y:S02]  /*1300*/  SYNCS.EXCH.64 URZ, [UR5+0x3f8], UR6 ;  /* 0x0003f80605ff75b2 */ /* 0x0008640008000100 */
[----:B----4-:R-:W-:Y:S01]  /*1310*/  NOP ;  /* 0x0000000000007918 */ /* 0x010fe20000000000 */
.L_x_15:
[----:B-1----:R-:W1:Y:S01]  /*1320*/  S2UR UR5, SR_CTAID.X ;  /* 0x00000000000579c3 */ /* 0x002e620000002500 */
[----:B------:R-:W-:-:S05]  /*1330*/  CS2R.32 R97, SR_CgaSize ;  /* 0x0000000000617805 */ /* 0x000fca0000008a00 */
[----:B------:R-:W-:-:S05]  /*1340*/  IMAD R97, R97, -0xa0, RZ ;  /* 0xffffff6061617824 */ /* 0x000fca00078e02ff */
[----:B------:R-:W-:-:S14]  /*1350*/  R2UR UR7, R97 ;  /* 0x00000000610772ca */ /* 0x000fdc00000e0000 */
[----:B------:R-:W4:Y:S01]  /*1360*/  LDCU UR7, c[0x0][UR7+0x2b0] ;  /* 0x00005600070777ac */ /* 0x000f220008000800 */
[----:B------:R-:W-:Y:S01]  /*1370*/  NOP ;  /* 0x0000000000007918 */ /* 0x000fe20000000000 */
[----:B------:R-:W-:-:S05]  /*1380*/  CS2R.32 R97, SR_CgaSize ;  /* 0x0000000000617805 */ /* 0x000fca0000008a00 */
[----:B------:R-:W-:-:S05]  /*1390*/  IMAD R97, R97, -0xa0, RZ ;  /* 0xffffff6061617824 */ /* 0x000fca00078e02ff */
[----:B------:R-:W-:-:S14]  /*13a0*/  R2UR UR6, R97 ;  /* 0x00000000610672ca */ /* 0x000fdc00000e0000 */
[----:B------:R-:W2:Y:S01]  /*13b0*/  LDCU UR6, c[0x0][UR6+0x2b4] ;  /* 0x00005680060677ac */ /* 0x000ea20008000800 */
[----:B------:R-:W3:Y:S08]  /*13c0*/  S2UR UR4, SR_CTAID.Y ;  /* 0x00000000000479c3 */ /* 0x000ef00000002600 */
[----:B------:R-:W2:Y:S01]  /*13d0*/  LDC R9, c[0x0][0xb24] ;  /* 0x0002c900ff097b82 */ /* 0x000ea20000000800 */
[----:B-1----:R-:W-:-:S02]  /*13e0*/  I2FP.F32.U32 R5, UR5 ;  /* 0x0000000500057c45 */ /* 0x002fc40008201000 */
[----:B------:R-:W-:-:S05]  /*13f0*/  CS2R.32 R3, SR_CgaSize ;  /* 0x0000000000037805 */ /* 0x000fca0000008a00 */
[----:B------:R-:W-:-:S06]  /*1400*/  IMAD R3, R3, -0xa0, RZ ;  /* 0xffffff6003037824 */ /* 0x000fcc00078e02ff */
[----:B------:R-:W1:Y:S01]  /*1410*/  LDC R3, c[0x0][R3+0x2a0] ;  /* 0x0000a80003037b82 */ /* 0x000e620000000800 */
[----:B------:R-:W-:Y:S01]  /*1420*/  MOV R97, UR5 ;  /* 0x0000000500617c02 */ /* 0x000fe20008000f00 */
[----:B----4-:R-:W-:Y:S01]  /*1430*/  FMUL R5, R5, UR7 ;  /* 0x0000000705057c20 */ /* 0x010fe20008400000 */
[----:B---3--:R-:W-:Y:S02]  /*1440*/  I2FP.F32.U32 R4, UR4 ;  /* 0x0000000400047c45 */ /* 0x008fe40008201000 */
[----:B------:R-:W-:-:S05]  /*1450*/  CS2R.32 R2, SR_CgaSize ;  /* 0x0000000000027805 */ /* 0x000fca0000008a00 */
[----:B------:R-:W-:-:S06]  /*1460*/  IMAD R2, R2, -0xa0, RZ ;  /* 0xffffff6002027824 */ /* 0x000fcc00078e02ff */
[----:B------:R-:W3:Y:S01]  /*1470*/  LDC R2, c[0x0][R2+0x2a4] ;  /* 0x0000a90002027b82 */ /* 0x000ee20000000800 */
[----:B------:R-:W4:Y:S01]  /*1480*/  F2I.U32.TRUNC.NTZ R90, R5 ;  /* 0x00000005005a7305 */ /* 0x000f22000020f000 */
[----:B------:R-:W-:Y:S01]  /*1490*/  MOV R91, UR4 ;  /* 0x00000004005b7c02 */ /* 0x000fe20008000f00 */
[----:B--2---:R-:W-:-:S05]  /*14a0*/  FMUL R4, R4, UR6 ;  /* 0x0000000604047c20 */ /* 0x004fca0008400000 */
[----:B------:R-:W-:Y:S01]  /*14b0*/  BAR.SYNC.DEFER_BLOCKING 0x0 ;  /* 0x0000000000007b1d */ /* 0x000fe20000010000 */
[----:B------:R-:W-:-:S05]  /*14c0*/  ISETP.GE.AND P0, PT, R9, 0x1, PT ;  /* 0x000000010900780c */ /* 0x000fca0003f06270 */
[----:B------:R-:W2:Y:S02]  /*14d0*/  F2I.U32.TRUNC.NTZ R79, R4 ;  /* 0x00000004004f7305 */ /* 0x000ea4000020f000 */
[----:B------:R-:W3:Y:S01]  /*14e0*/  S2UR UR36, SR_CTAID.Z ;  /* 0x00000000002479c3 */ /* 0x000ee20000002700 */
[----:B----4-:R-:W-:-:S05]  /*14f0*/  IADD3 R90, PT, PT, -R90, RZ, RZ ;  /* 0x000000ff5a5a7210 */ /* 0x010fca0007ffe1ff */
[----:B-1----:R-:W-:Y:S01]  /*1500*/  IMAD R90, R3, R90, UR5 ;  /* 0x00000005035a7e24 */ /* 0x002fe2000f8e025a */
[----:B--2---:R-:W-:-:S05]  /*1510*/  IADD3 R79, PT, PT, -R79, RZ, RZ ;  /* 0x000000ff4f4f7210 */ /* 0x004fca0007ffe1ff */
[----:B---3--:R-:W-:Y:S01]  /*1520*/  IMAD R79, R2, R79, UR4 ;  /* 0x00000004024f7e24 */ /* 0x008fe2000f8e024f */
[----:B------:R-:W-:Y:S06]  /*1530*/  @!P0 BRA `(.L_x_16) ;  /* 0x0000000000b88947 */ /* 0x000fec0003800000 */
[----:B------:R-:W1:Y:S01]  /*1540*/  LDC.64 R4, c[0x0][0xb18] ;  /* 0x0002c600ff047b82 */ /* 0x000e620000000a00 */
[----:B------:R-:W-:-:S07]  /*1550*/  ISETP.NE.AND P0, PT, R9, 0x1, PT ;  /* 0x000000010900780c */ /* 0x000fce0003f05270 */
[----:B------:R-:W2:Y:S08]  /*1560*/  LDC R10, c[0x0][0xb0c] ;  /* 0x0002c300ff0a7b82 */ /* 0x000eb00000000800 */
[----:B------:R-:W3:Y:S08]  /*1570*/  LDC R11, c[0x0][0x370] ;  /* 0x0000dc00ff0b7b82 */ /* 0x000ef00000000800 */
[----:B------:R-:W4:Y:S01]  /*1580*/  LDC R12, c[0x0][0x374] ;  /* 0x0000dd00ff0c7b82 */ /* 0x000f220000000800 */
[----:B-1----:R-:W-:-:S07]  /*1590*/  ISETP.NE.AND P1, PT, R4, 0x1, PT ;  /* 0x000000010400780c */ /* 0x002fce0003f25270 */
[----:B------:R-:W3:Y:S01]  /*15a0*/  LDC.64 R6, c[0x0][0xb10] ;  /* 0x0002c400ff067b82 */ /* 0x000ee20000000a00 */
[----:B--2---:R-:W-:-:S07]  /*15b0*/  ISETP.NE.AND P2, PT, R10, 0x1, PT ;  /* 0x000000010a00780c */ /* 0x004fce0003f45270 */
[----:B------:R-:W1:Y:S08]  /*15c0*/  LDC R8, c[0x0][0xb20] ;  /* 0x0002c800ff087b82 */ /* 0x000e700000000800 */
[----:B------:R-:W2:Y:S01]  /*15d0*/  LDC.64 R2, c[0x0][0xb28] ;  /* 0x0002ca00ff027b82 */ /* 0x000ea20000000a00 */
[----:B----4-:R-:W-:-:S04]  /*15e0*/  IMAD.HI.U32 R13, R12, R5, RZ ;  /* 0x000000050c0d7227 */ /* 0x010fc800078e00ff */
[----:B------:R-:W-:-:S04]  /*15f0*/  IMAD.HI.U32 R5, R91, R5, RZ ;  /* 0x000000055b057227 */ /* 0x000fc800078e00ff */
[----:B---3--:R-:W-:-:S04]  /*1600*/  IMAD.HI.U32 R14, R11, R6, RZ ;  /* 0x000000060b0e7227 */ /* 0x008fc800078e00ff */
[----:B------:R-:W-:Y:S01]  /*1610*/  IMAD.HI.U32 R16, R97, R6, RZ ;  /* 0x0000000661107227 */ /* 0x000fe200078e00ff */
[-C--:B------:R-:W-:Y:S02]  /*1620*/  @P2 SHF.R.U32.HI R11, RZ, R7.reuse, R14 ;  /* 0x00000007ff0b2219 */ /* 0x080fe4000001160e */
[-C--:B-1----:R-:W-:Y:S02]  /*1630*/  @P1 SHF.R.U32.HI R12, RZ, R8.reuse, R13 ;  /* 0x00000008ff0c1219 */ /* 0x082fe4000001160d */
[----:B------:R-:W-:Y:S02]  /*1640*/  SHF.R.U32.HI R8, RZ, R8, R5 ;  /* 0x00000008ff087219 */ /* 0x000fe40000011605 */
[----:B------:R-:W-:Y:S02]  /*1650*/  SHF.R.U32.HI R16, RZ, R7, R16 ;  /* 0x00000007ff107219 */ /* 0x000fe40000011610 */
[----:B------:R-:W-:Y:S01]  /*1660*/  SEL R5, R91, R8, !P1 ;  /* 0x000000085b057207 */ /* 0x000fe20004800000 */
[----:B--2---:R-:W-:Y:S01]  /*1670*/  IMAD.HI.U32 R14, R12, R2, RZ ;  /* 0x000000020c0e7227 */ /* 0x004fe200078e00ff */
[----:B------:R-:W-:-:S03]  /*1680*/  SEL R7, R97, R16, !P2 ;  /* 0x0000001061077207 */ /* 0x000fc60005000000 */
[----:B------:R-:W-:Y:S01]  /*1690*/  IMAD.HI.U32 R6, R11, R2, RZ ;  /* 0x000000020b067227 */ /* 0x000fe200078e00ff */
[----:B------:R-:W-:-:S04]  /*16a0*/  @P0 SHF.R.U32.HI R12, RZ, R3, R14 ;  /* 0x00000003ff0c0219 */ /* 0x000fc8000001160e */
[----:B------:R-:W-:Y:S01]  /*16b0*/  @P0 SHF.R.U32.HI R11, RZ, R3, R6 ;  /* 0x00000003ff0b0219 */ /* 0x000fe20000011606 */
[----:B------:R-:W-:-:S04]  /*16c0*/  IMAD R12, R12, R9, RZ ;  /* 0x000000090c0c7224 */ /* 0x000fc800078e02ff */
[----:B------:R-:W-:Y:S01]  /*16d0*/  IMAD R6, R11, R9, RZ ;  /* 0x000000090b067224 */ /* 0x000fe200078e02ff */
[----:B------:R-:W-:-:S04]  /*16e0*/  ISETP.GE.AND P1, PT, R5, R12, PT ;  /* 0x0000000c0500720c */ /* 0x000fc80003f26270 */
[----:B------:R-:W-:Y:S01]  /*16f0*/  ISETP.GE.OR P1, PT, R7, R6, P1 ;  /* 0x000000060700720c */ /* 0x000fe20000f26670 */
[----:B------:R-:W-:-:S05]  /*1700*/  IMAD.HI.U32 R6, R5, R2, RZ ;  /* 0x0000000205067227 */ /* 0x000fca00078e00ff */
[----:B------:R-:W-:-:S04]  /*1710*/  SHF.R.U32.HI R6, RZ, R3, R6 ;  /* 0x00000003ff067219 */ /* 0x000fc80000011606 */
[----:B------:R-:W-:-:S03]  /*1720*/  SEL R6, R5, R6, !P0 ;  /* 0x0000000605067207 */ /* 0x000fc60004000000 */
[----:B------:R-:W-:Y:S01]  /*1730*/  @!P1 IMAD.HI.U32 R8, R7, R2, RZ ;  /* 0x0000000207089227 */ /* 0x000fe200078e00ff */
[----:B------:R-:W-:-:S04]  /*1740*/  IADD3 R2, PT, PT, -R6, RZ, RZ ;  /* 0x000000ff06027210 */ /* 0x000fc80007ffe1ff */
[----:B------:R-:W-:Y:S01]  /*1750*/  @!P1 SHF.R.U32.HI R8, RZ, R3, R8 ;  /* 0x00000003ff089219 */ /* 0x000fe20000011608 */
[----:B------:R-:W-:-:S03]  /*1760*/  IMAD R2, R9, R2, R5 ;  /* 0x0000000209027224 */ /* 0x000fc600078e0205 */
[----:B------:R-:W-:Y:S02]  /*1770*/  @!P1 SEL R3, R7, R8, !P0 ;  /* 0x0000000807039207 */ /* 0x000fe40004000000 */
[----:B------:R-:W-:-:S03]  /*1780*/  IADD3 R8, PT, PT, -R5, RZ, RZ ;  /* 0x000000ff05087210 */ /* 0x000fc60007ffe1ff */
[--C-:B------:R-:W-:Y:S02]  /*1790*/  @!P1 IMAD.IADD R6, R6, 0x1, -R3.reuse ;  /* 0x0000000106069824 */ /* 0x100fe400078e0a03 */
[----:B------:R-:W-:Y:S01]  /*17a0*/  @!P1 IMAD R3, R2, R11, R3 ;  /* 0x0000000b02039224 */ /* 0x000fe200078e0203 */
[----:B------:R-:W-:Y:S01]  /*17b0*/  IADD3 R2, PT, PT, -R7, RZ, RZ ;  /* 0x000000ff07027210 */ /* 0x000fe20007ffe1ff */
[----:B------:R-:W-:Y:S02]  /*17c0*/  @!P1 IMAD R5, R6, R9, R7 ;  /* 0x0000000906059224 */ /* 0x000fe400078e0207 */
[----:B------:R-:W-:Y:S02]  /*17d0*/  IMAD R8, R4, R8, R91 ;  /* 0x0000000804087224 */ /* 0x000fe400078e025b */
[----:B------:R-:W-:Y:S02]  /*17e0*/  @!P1 IMAD.MOV.U32 R7, RZ, RZ, R3 ;  /* 0x000000ffff079224 */ /* 0x000fe400078e0003 */
[----:B------:R-:W-:-:S02]  /*17f0*/  IMAD R2, R10, R2, R97 ;  /* 0x000000020a027224 */ /* 0x000fc400078e0261 */
[----:B------:R-:W-:Y:S02]  /*1800*/  IMAD R91, R5, R4, R8 ;  /* 0x00000004055b7224 */ /* 0x000fe400078e0208 */
[----:B------:R-:W-:Y:S02]  /*1810*/  IMAD R97, R7, R10, R2 ;  /* 0x0000000a07617224 */ /* 0x000fe400078e0202 */
.L_x_16:
[----:B------:R-:W1:Y:S01]  /*1820*/  LDCU UR4, c[0x0][0xb30] ;  /* 0x00016600ff0477ac */ /* 0x000e620008000800 */
[----:B------:R-:W2:Y:S08]  /*1830*/  S2UR UR37, SR_CgaCtaId ;  /* 0x00000000002579c3 */ /* 0x000eb00000008800 */
[----:B------:R-:W3:Y:S01]  /*1840*/  LDC R40, c[0x0][0xb24] ;  /* 0x0002c900ff287b82 */ /* 0x000ee20000000800 */
[----:B-1----:R-:W-:-:S09]  /*1850*/  UISETP.NE.AND UP1, UPT, UR4, 0x1, UPT ;  /* 0x000000010400788c */ /* 0x002fd2000bf25270 */
[----:B--2---:R-:W-:Y:S05]  /*1860*/  BRA.U UP1, `(.L_x_17) ;  /* 0x0000000101407547 */ /* 0x004fea000b800000 */
[----:B------:R-:W1:Y:S08]  /*1870*/  LDC.64 R4, c[0x0][0xb10] ;  /* 0x0002c400ff047b82 */ /* 0x000e700000000a00 */
[----:B------:R-:W2:Y:S08]  /*1880*/  LDC.64 R2, c[0x0][0xb18] ;  /* 0x0002c600ff027b82 */ /* 0x000eb00000000a00 */
[----:B------:R-:W4:Y:S08]  /*1890*/  LDC R6, c[0x0][0xb20] ;  /* 0x0002c800ff067b82 */ /* 0x000f300000000800 */
[----:B------:R-:W3:Y:S01]  /*18a0*/  LDC R8, c[0x0][0xb0c] ;  /* 0x0002c300ff087b82 */ /* 0x000ee20000000800 */
[----:B-1----:R-:W-:-:S05]  /*18b0*/  IMAD.HI.U32 R4, R97, R4, RZ ;  /* 0x0000000461047227 */ /* 0x002fca00078e00ff */
[----:B------:R-:W-:Y:S01]  /*18c0*/  SHF.R.U32.HI R4, RZ, R5, R4 ;  /* 0x00000005ff047219 */ /* 0x000fe20000011604 */
[----:B--2---:R-:W-:Y:S01]  /*18d0*/  IMAD.HI.U32 R3, R91, R3, RZ ;  /* 0x000000035b037227 */ /* 0x004fe200078e00ff */
[----:B------:R-:W-:-:S04]  /*18e0*/  ISETP.NE.AND P0, PT, R2, 0x1, PT ;  /* 0x000000010200780c */ /* 0x000fc80003f05270 */
[----:B----4-:R-:W-:-:S04]  /*18f0*/  SHF.R.U32.HI R6, RZ, R6, R3 ;  /* 0x00000006ff067219 */ /* 0x010fc80000011603 */
[----:B------:R-:W-:Y:S02]  /*1900*/  SEL R3, R91, R6, !P0 ;  /* 0x000000065b037207 */ /* 0x000fe40004000000 */
[----:B---3--:R-:W-:-:S04]  /*1910*/  ISETP.NE.AND P1, PT, R8, 0x1, PT ;  /* 0x000000010800780c */ /* 0x008fc80003f25270 */
[----:B------:R-:W-:-:S05]  /*1920*/  SEL R4, R97, R4, !P1 ;  /* 0x0000000461047207 */ /* 0x000fca0004800000 */
[----:B------:R-:W-:Y:S02]  /*1930*/  IMAD.IADD R5, R3, 0x1, -R4 ;  /* 0x0000000103057824 */ /* 0x000fe400078e0a04 */
[----:B------:R-:W-:Y:S02]  /*1940*/  IMAD.IADD R3, R4, 0x1, -R3 ;  /* 0x0000000104037824 */ /* 0x000fe400078e0a03 */
[----:B------:R-:W-:Y:S02]  /*1950*/  IMAD R97, R5, R8, R97 ;  /* 0x0000000805617224 */ /* 0x000fe400078e0261 */
[----:B------:R-:W-:-:S07]  /*1960*/  IMAD R91, R3, R2, R91 ;  /* 0x00000002035b7224 */ /* 0x000fce00078e025b */
.L_x_17:
[----:B------:R-:W-:Y:S01]  /*1970*/  BAR.SYNC.DEFER_BLOCKING 0x0 ;  /* 0x0000000000007b1d */ /* 0x000fe20000010000 */
[----:B------:R-:W-:Y:S01]  /*1980*/  UISETP.NE.AND UP1, UPT, UR8, 0x2, UPT ;  /* 0x000000020800788c */ /* 0x000fe2000bf25270 */
[----:B------:R-:W-:Y:S02]  /*1990*/  ISETP.NE.OR P5, PT, R0, 0x2, !P5 ;  /* 0x000000020000780c */ /* 0x000fe40006fa5670 */
[----:B------:R-:W-:-:S06]  /*19a0*/  LOP3.LUT R2, R101, 0x1f, RZ, 0xc0, !PT ;  /* 0x0000001f65027812 */ /* 0x000fcc00078ec0ff */
[----:B------:R-:W-:Y:S05]  /*19b0*/  BRA.U UP1, `(.L_x_18) ;  /* 0x0000002d015c7547 */ /* 0x000fea000b800000 */
[----:B------:R-:W1:Y:S01]  /*19c0*/  LDCU UR13, c[0x0][0x38c] ;  /* 0x00007180ff0d77ac */ /* 0x000e620008000800 */
[----:B------:R-:W2:Y:S01]  /*19d0*/  LDC R9, c[0x0][0x370] ;  /* 0x0000dc00ff097b82 */ /* 0x000ea20000000800 */
[----:B------:R-:W-:Y:S01]  /*19e0*/  PLOP3.LUT P1, PT, PT, PT, UP2, 0x80, 0x8 ;  /* 0x000000000008781c */ /* 0x000fe20003f2f028 */
[----:B------:R-:W-:Y:S01]  /*19f0*/  IMAD.MOV.U32 R15, RZ, RZ, 0x1 ;  /* 0x00000001ff0f7424 */ /* 0x000fe200078e00ff */
[----:B------:R-:W-:Y:S01]  /*1a00*/  ISETP.EQ.OR P4, PT, R2, RZ, P5 ;  /* 0x000000ff0200720c */ /* 0x000fe20002f82670 */
[----:B------:R-:W-:Y:S01]  /*1a10*/  IMAD.MOV.U32 R14, RZ, RZ, RZ ;  /* 0x000000ffff0e7224 */ /* 0x000fe200078e00ff */
[----:B------:R-:W-:Y:S02]  /*1a20*/  PLOP3.LUT P1, PT, P1, PT, PT, 0x8, 0x80 ;  /* 0x000000000080781c */ /* 0x000fe40000f2e170 */
[----:B------:R-:W-:Y:S01]  /*1a30*/  CS2R R12, SRZ ;  /* 0x00000000000c7805 */ /* 0x000fe2000001ff00 */
[----:B------:R-:W-:Y:S01]  /*1a40*/  IMAD.MOV.U32 R10, RZ, RZ, 0x1 ;  /* 0x00000001ff0a7424 */ /* 0x000fe200078e00ff */
[----:B------:R-:W4:Y:S01]  /*1a50*/  LDC R0, c[0x0][0x374] ;  /* 0x0000dd00ff007b82 */ /* 0x000f220000000800 */
[----:B------:R-:W2:Y:S01]  /*1a60*/  LDCU.64 UR22, c[0x0][0x348] ;  /* 0x00006900ff1677ac */ /* 0x000ea20008000a00 */
[----:B------:R-:W-:Y:S01]  /*1a70*/  UMOV UR6, URZ ;  /* 0x000000ff00067c82 */ /* 0x000fe20008000000 */
[----:B-1----:R-:W-:-:S04]  /*1a80*/  UIADD3 UR5, UPT, UPT, UR13, 0x1f, URZ ;  /* 0x0000001f0d057890 */ /* 0x002fc8000fffe0ff */
[----:B------:R-:W-:-:S04]  /*1a90*/  USHF.R.S32.HI UR4, URZ, 0x1f, UR5 ;  /* 0x0000001fff047899 */ /* 0x000fc80008011405 */
[----:B------:R-:W-:-:S04]  /*1aa0*/  ULEA.HI UR4, UR4, UR5, URZ, 0x5 ;  /* 0x0000000504047291 */ /* 0x000fc8000f8f28ff */
[----:B------:R-:W-:Y:S02]  /*1ab0*/  USHF.R.S32.HI UR15, URZ, 0x5, UR4 ;  /* 0x00000005ff0f7899 */ /* 0x000fe40008011404 */
[----:B------:R-:W-:Y:S02]  /*1ac0*/  UIADD3 UR4, UPT, UPT, UR13, -0x1, URZ ;  /* 0xffffffff0d047890 */ /* 0x000fe4000fffe0ff */
[----:B------:R-:W-:Y:S02]  /*1ad0*/  UISETP.LT.U32.AND UP0, UPT, UR15, 0x36, UPT ;  /* 0x000000360f00788c */ /* 0x000fe4000bf01070 */
[----:B------:R-:W-:Y:S02]  /*1ae0*/  UISETP.GE.U32.AND UP1, UPT, UR4, -0x3f, UPT ;  /* 0xffffffc10400788c */ /* 0x000fe4000bf26070 */
[----:B------:R-:W-:Y:S02]  /*1af0*/  USEL UR14, UR15, 0x36, UP0 ;  /* 0x000000360f0e7887 */ /* 0x000fe40008000000 */
[----:B------:R-:W-:-:S02]  /*1b00*/  UIADD3 UR13, UPT, UPT, UR13, 0x3e, URZ ;  /* 0x0000003e0d0d7890 */ /* 0x000fc4000fffe0ff */
[----:B------:R-:W-:Y:S02]  /*1b10*/  UIADD3 UR5, UPT, UPT, UR14, -0x1, URZ ;  /* 0xffffffff0e057890 */ /* 0x000fe4000fffe0ff */
[----:B------:R-:W-:-:S03]  /*1b20*/  UIADD3 UR7, UPT, UPT, UR15, -UR14, URZ ;  /* 0x8000000e0f077290 */ /* 0x000fc6000fffe0ff */
[----:B------:R-:W-:-:S04]  /*1b30*/  @UP1 UIADD3 UR5, UPT, UPT, UR14, URZ, URZ ;  /* 0x000000ff0e051290 */ /* 0x000fc8000fffe0ff */
[----:B--2---:R-:W-:-:S12]  /*1b40*/  UIADD3 UR5, UPT, UPT, UR5, 0x1, URZ ;  /* 0x0000000105057890 */ /* 0x004fd8000fffe0ff */
.L_x_36:
[----:B------:R-:W-:Y:S01]  /*1b50*/  UISETP.NE.AND UP0, UPT, UR37, URZ, UPT ;  /* 0x000000ff2500728c */ /* 0x000fe2000bf05270 */
[----:B------:R-:W1:Y:S08]  /*1b60*/  S2UR UR37, SR_CgaCtaId ;  /* 0x00000000002579c3 */ /* 0x000e700000008800 */
[----:B------:R-:W-:Y:S05]  /*1b70*/  BRA.U UP0, `(.L_x_19) ;  /* 0x0000000100347547 */ /* 0x000fea000b800000 */
[----:B------:R-:W2:Y:S01]  /*1b80*/  S2R R2, SR_CgaCtaId ;  /* 0x0000000000027919 */ /* 0x000ea20000008800 */
[----:B------:R-:W-:-:S04]  /*1b90*/  MOV R3, 0x400 ;  /* 0x0000040000037802 */ /* 0x000fc80000000f00 */
[----:B--2---:R-:W-:Y:S02]  /*1ba0*/  LEA R3, R2, R3, 0x18 ;  /* 0x0000000302037211 */ /* 0x004fe400078ec0ff */
[----:B------:R-:W-:-:S03]  /*1bb0*/  SHF.L.U32 R2, R10, 0x1f, RZ ;  /* 0x0000001f0a027819 */ /* 0x000fc600000006ff */
[----:B------:R-:W-:-:S04]  /*1bc0*/  IMAD R3, R12, 0x8, R3 ;  /* 0x000000080c037824 */ /* 0x000fc800078e0203 */
[----:B------:R-:W2:Y:S02]  /*1bd0*/  SYNCS.PHASECHK.TRANS64.TRYWAIT P0, [R3+URZ+0x3f0], R2 ;  /* 0x0003f002030075a7 */ /* 0x000ea400080011ff */
[----:B--2---:R-:W-:Y:S05]  /*1be0*/  @!P0 BRA `(.L_x_20) ;  /* 0x0000006400ac8947 */ /* 0x004fea0003800000 */
.L_x_146:
[----:B------:R-:W-:Y:S01]  /*1bf0*/  VIADD R12, R12, 0x1 ;  /* 0x000000010c0c7836 */ /* 0x000fe20000000000 */
[----:B------:R2:W-:Y:S04]  /*1c00*/  SYNCS.ARRIVE.TRANS64.A1T0 RZ, [R3+URZ+0x3e0], RZ ;  /* 0x0003e0ff03ff79a7 */ /* 0x0005e800081000ff */
[----:B------:R-:W-:-:S04]  /*1c10*/  ISETP.NE.AND P0, PT, R12, 0x2, PT ;  /* 0x000000020c00780c */ /* 0x000fc80003f05270 */
[----:B------:R-:W-:Y:S02]  /*1c20*/  SEL R12, R12, RZ, P0 ;  /* 0x000000ff0c0c7207 */ /* 0x000fe40000000000 */
[----:B--2---:R-:W-:-:S04]  /*1c30*/  SEL R3, RZ, 0x1, P0 ;  /* 0x00000001ff037807 */ /* 0x004fc80000000000 */
[----:B------:R-:W-:-:S07]  /*1c40*/  LOP3.LUT R10, R10, R3, RZ, 0x3c, !PT ;  /* 0x000000030a0a7212 */ /* 0x000fce00078e3cff */
.L_x_19:
[----:B------:R-:W-:Y:S01]  /*1c50*/  UMOV UR4, 0x400 ;  /* 0x0000040000047882 */ /* 0x000fe20000000000 */
[----:B------:R-:W-:Y:S01]  /*1c60*/  SHF.L.U32 R2, R15, 0x1f, RZ ;  /* 0x0000001f0f027819 */ /* 0x000fe200000006ff */
[----:B-1----:R-:W-:Y:S01]  /*1c70*/  ULEA UR4, UR37, UR4, 0x18 ;  /* 0x0000000425047291 */ /* 0x002fe2000f8ec0ff */
[----:B------:R-:W-:Y:S01]  /*1c80*/  R2UR UR35, R97 ;  /* 0x00000000612372ca */ /* 0x000fe200000e0000 */
[----:B------:R-:W-:Y:S01]  /*1c90*/  UISETP.GE.U32.AND UP0, UPT, UR13, 0x3f, UPT ;  /* 0x0000003f0d00788c */ /* 0x000fe2000bf06070 */
[----:B------:R-:W-:Y:S01]  /*1ca0*/  R2UR UR10, R91 ;  /* 0x000000005b0a72ca */ /* 0x000fe200000e0000 */
[----:B------:R-:W-:Y:S01]  /*1cb0*/  ULEA UR8, UR6, UR4, 0x3 ;  /* 0x0000000406087291 */ /* 0x000fe2000f8e18ff */
[----:B------:R-:W-:-:S08]  /*1cc0*/  UMOV UR24, URZ ;  /* 0x000000ff00187c82 */ /* 0x000fd00008000000 */
[----:B------:R1:W2:Y:S01]  /*1cd0*/  SYNCS.PHASECHK.TRANS64.TRYWAIT P0, [UR8+0x1b0], R2 ;  /* 0x0001b002ff0075a7 */ /* 0x0002a20008001108 */
[----:B------:R-:W-:Y:S02]  /*1ce0*/  USHF.L.U32 UR35, UR35, 0x6, URZ ;  /* 0x0000000623237899 */ /* 0x000fe400080006ff */
[----:B------:R-:W-:Y:S01]  /*1cf0*/  USHF.L.U32 UR10, UR10, 0x6, URZ ;  /* 0x000000060a0a7899 */ /* 0x000fe200080006ff */
[----:B------:R-:W-:Y:S11]  /*1d00*/  BRA.U !UP0, `(.L_x_21) ;  /* 0x0000000108a47547 */ /* 0x000ff6000b800000 */
[----:B------:R-:W-:Y:S01]  /*1d10*/  UMOV UR16, URZ ;  /* 0x000000ff00107c82 */ /* 0x000fe20008000000 */
[----:B------:R-:W-:-:S05]  /*1d20*/  UMOV UR17, UR6 ;  /* 0x0000000600117c82 */ /* 0x000fca0008000000 */
.L_x_26:
[----:B-1----:R-:W-:Y:S01]  /*1d30*/  ULEA UR33, UR17, UR4, 0x3 ;  /* 0x0000000411217291 */ /* 0x002fe2000f8e18ff */
[----:B--2---:R-:W-:Y:S01]  /*1d40*/  @!P5 MOV R3, 0x1000 ;  /* 0x000010000003d802 */ /* 0x004fe20000000f00 */
[----:B--2---:R-:W-:Y:S10]  /*1d50*/  @P0 BRA `(.L_x_22) ;  /* 0x00000000000c0947 */ /* 0x004ff40003800000 */
[----:B------:R-:W-:-:S04]  /*1d60*/  SHF.L.U32 R5, R15, 0x1f, RZ ;  /* 0x0000001f0f057819 */ /* 0x000fc800000006ff */
[----:B------:R-:W2:Y:S02]  /*1d70*/  SYNCS.PHASECHK.TRANS64.TRYWAIT P0, [UR33+0x1b0], R5 ;  /* 0x0001b005ff0075a7 */ /* 0x000ea40008001121 */
[----:B--2---:R-:W-:Y:S05]  /*1d80*/  @!P0 BRA `(.L_x_23) ;  /* 0x0000006400588947 */ /* 0x004fea0003800000 */
.L_x_22:
[----:B------:R2:W-:Y:S01]  /*1d90*/  @!P5 SYNCS.ARRIVE.TRANS64 RZ, [UR33], R3 ;  /* 0x00000003ffffd9a7 */ /* 0x0005e20008000021 */
[----:B------:R-:W-:Y:S04]  /*1da0*/  BSSY.RECONVERGENT B0, `(.L_x_24) ;  /* 0x0000003000007945 */ /* 0x000fe80003800200 */
[----:B------:R-:W-:Y:S05]  /*1db0*/  @P4 BRA `(.L_x_25) ;  /* 0x0000000000044947 */ /* 0x000fea0003800000 */
[----:B------:R-:W-:Y:S05]  /*1dc0*/  BPT.TRAP 0x1 ;  /* 0x000000040000795c */ /* 0x000fea0000300000 */
.L_x_25:
[----:B------:R-:W-:Y:S05]  /*1dd0*/  BSYNC.RECONVERGENT B0 ;  /* 0x0000000000007941 */ /* 0x000fea0003800200 */
.L_x_24:
[----:B------:R-:W-:Y:S02]  /*1de0*/  UIADD3 UR6, UPT, UPT, UR17, 0x1, URZ ;  /* 0x0000000111067890 */ /* 0x000fe4000fffe0ff */
[----:B------:R-:W-:Y:S02]  /*1df0*/  UIADD3 UR26, UP1, UPT, UR22, 0x80, URZ ;  /* 0x00000080161a7890 */ /* 0x000fe4000ff3e0ff */
[----:B------:R-:W-:Y:S02]  /*1e00*/  UISETP.NE.AND UP0, UPT, UR6, 0x36, UPT ;  /* 0x000000360600788c */ /* 0x000fe4000bf05270 */
[----:B------:R-:W-:Y:S02]  /*1e10*/  USHF.L.U32 UR34, UR16, 0x5, URZ ;  /* 0x0000000510227899 */ /* 0x000fe400080006ff */
[----:B------:R-:W-:Y:S02]  /*1e20*/  USEL UR9, URZ, 0x1, UP0 ;  /* 0x00000001ff097887 */ /* 0x000fe40008000000 */
[----:B------:R-:W-:-:S02]  /*1e30*/  USEL UR6, UR6, URZ, UP0 ;  /* 0x000000ff06067287 */ /* 0x000fc40008000000 */
[----:B------:R-:W-:Y:S02]  /*1e40*/  UIADD3 UR20, UP0, UPT, UR22, 0x180, URZ ;  /* 0x0000018016147890 */ /* 0x000fe4000ff1e0ff */
[----:B------:R-:W-:Y:S01]  /*1e50*/  ULEA UR8, UR6, UR4, 0x3 ;  /* 0x0000000406087291 */ /* 0x000fe2000f8e18ff */
[----:B------:R-:W-:Y:S01]  /*1e60*/  LOP3.LUT R15, R15, UR9, RZ, 0x3c, !PT ;  /* 0x000000090f0f7c12 */ /* 0x000fe2000f8e3cff */
[----:B------:R-:W-:Y:S02]  /*1e70*/  UIADD3.X UR27, UPT, UPT, URZ, UR23, URZ, UP1, !UPT ;  /* 0x00000017ff1b7290 */ /* 0x000fe40008ffe4ff */
[----:B------:R-:W-:Y:S01]  /*1e80*/  UIADD3.X UR21, UPT, UPT, URZ, UR23, URZ, UP0, !UPT ;  /* 0x00000017ff157290 */ /* 0x000fe200087fe4ff */
[----:B-1----:R-:W-:Y:S01]  /*1e90*/  SHF.L.U32 R2, R15, 0x1f, RZ ;  /* 0x0000001f0f027819 */ /* 0x002fe200000006ff */
[----:B------:R-:W-:Y:S01]  /*1ea0*/  UMOV UR18, 0x0 ;  /* 0x0000000000127882 */ /* 0x000fe20000000000 */
[----:B------:R-:W-:Y:S01]  /*1eb0*/  UMOV UR19, 0x10000000 ;  /* 0x1000000000137882 */ /* 0x000fe20000000000 */
[----:B------:R-:W-:Y:S01]  /*1ec0*/  UMOV UR12, UR36 ;  /* 0x00000024000c7c82 */ /* 0x000fe20008000000 */
[----:B------:R1:W1:Y:S01]  /*1ed0*/  SYNCS.PHASECHK.TRANS64.TRYWAIT P0, [UR8+0x1b0], R2 ;  /* 0x0001b002ff0075a7 */ /* 0x0002620008001108 */
[----:B------:R-:W-:Y:S01]  /*1ee0*/  ULEA UR8, UR17, UR4, 0xb ;  /* 0x0000000411087291 */ /* 0x000fe2000f8e58ff */
[----:B------:R-:W-:Y:S01]  /*1ef0*/  UMOV UR9, UR33 ;  /* 0x0000002100097c82 */ /* 0x000fe20008000000 */
[----:B------:R-:W-:-:S02]  /*1f00*/  UMOV UR11, UR34 ;  /* 0x00000022000b7c82 */ /* 0x000fc40008000000 */
[----:B------:R-:W-:Y:S02]  /*1f10*/  UIADD3 UR32, UPT, UPT, UR8, 0x2800, URZ ;  /* 0x0000280008207890 */ /* 0x000fe4000fffe0ff */
[----:B------:R-:W-:Y:S02]  /*1f20*/  UIADD3 UR8, UPT, UPT, UR8, 0x1d800, URZ ;  /* 0x0001d80008087890 */ /* 0x000fe4000fffe0ff */
[----:B------:R-:W-:Y:S01]  /*1f30*/  UIADD3 UR16, UPT, UPT, UR16, 0x1, URZ ;  /* 0x0000000110107890 */ /* 0x000fe2000fffe0ff */
[----:B------:R-:W-:Y:S01]  /*1f40*/  UMOV UR24, UR5 ;  /* 0x0000000500187c82 */ /* 0x000fe20008000000 */
[----:B------:R-:W-:Y:S02]  /*1f50*/  UMOV UR17, UR6 ;  /* 0x0000000600117c82 */ /* 0x000fe40008000000 */
[----:B------:R-:W-:Y:S01]  /*1f60*/  UISETP.NE.AND UP0, UPT, UR16, UR5, UPT ;  /* 0x000000051000728c */ /* 0x000fe2000bf05270 */
[----:B------:R1:W-:Y:S02]  /*1f70*/  UTMALDG.3D [UR32], [UR26], desc[UR18] ;  /* 0x000012201a0075b4 */ /* 0x0003e40008011000 */
[----:B------:R1:W-:Y:S06]  /*1f80*/  UTMALDG.3D [UR8], [UR20], desc[UR18] ;  /* 0x00001208140075b4 */ /* 0x0003ec0008011000 */
[----:B------:R-:W-:Y:S05]  /*1f90*/  BRA.U UP0, `(.L_x_26) ;  /* 0xfffffffd00647547 */ /* 0x000fea000b83ffff */
.L_x_21:
[----:B-1----:R-:W-:Y:S01]  /*1fa0*/  ULEA UR8, UR6, UR4, 0x3 ;  /* 0x0000000406087291 */ /* 0x002fe2000f8e18ff */
[----:B------:R-:W-:Y:S01]  /*1fb0*/  SHF.L.U32 R2, R15, 0x1f, RZ ;  /* 0x0000001f0f027819 */ /* 0x000fe200000006ff */
[----:B------:R-:W-:Y:S01]  /*1fc0*/  @!P1 SYNCS.ARRIVE.TRANS64.A1T0 RZ, [UR4+0x378], RZ ;  /* 0x000378ffffff99a7 */ /* 0x000fe20008100004 */
[----:B------:R-:W-:-:S06]  /*1fd0*/  UISETP.GT.AND UP0, UPT, UR15, UR14, UPT ;  /* 0x0000000e0f00728c */ /* 0x000fcc000bf04270 */
[----:B--2---:R1:W2:Y:S03]  /*1fe0*/  SYNCS.PHASECHK.TRANS64.TRYWAIT P0, [UR8+0x1b0], R2 ;  /* 0x0001b002ff0075a7 */ /* 0x0042a60008001108 */
[----:B------:R-:W-:Y:S05]  /*1ff0*/  BRA.U !UP0, `(.L_x_27) ;  /* 0x0000000108a87547 */ /* 0x000fea000b800000 */
[----:B------:R-:W-:Y:S01]  /*2000*/  UIADD3 UR21, UPT, UPT, UR7, UR24, URZ ;  /* 0x0000001807157290 */ /* 0x000fe2000fffe0ff */
[----:B------:R-:W-:-:S11]  /*2010*/  UMOV UR25, UR6 ;  /* 0x0000000600197c82 */ /* 0x000fd60008000000 */
.L_x_32:
[----:B-1----:R-:W-:Y:S01]  /*2020*/  ULEA UR17, UR25, UR4, 0x3 ;  /* 0x0000000419117291 */ /* 0x002fe2000f8e18ff */
[----:B--2---:R-:W-:Y:S01]  /*2030*/  @!P5 MOV R3, 0x1000 ;  /* 0x000010000003d802 */ /* 0x004fe20000000f00 */
[----:B--2---:R-:W-:Y:S10]  /*2040*/  @P0 BRA `(.L_x_28) ;  /* 0x00000000000c0947 */ /* 0x004ff40003800000 */
[----:B------:R-:W-:-:S04]  /*2050*/  SHF.L.U32 R5, R15, 0x1f, RZ ;  /* 0x0000001f0f057819 */ /* 0x000fc800000006ff */
[----:B------:R-:W2:Y:S02]  /*2060*/  SYNCS.PHASECHK.TRANS64.TRYWAIT P0, [UR17+0x1b0], R5 ;  /* 0x0001b005ff0075a7 */ /* 0x000ea40008001111 */
[----:B--2---:R-:W-:Y:S05]  /*2070*/  @!P0 BRA `(.L_x_29) ;  /* 0x0000006000b48947 */ /* 0x004fea0003800000 */
.L_x_28:
[----:B------:R2:W-:Y:S01]  /*2080*/  @!P5 SYNCS.ARRIVE.TRANS64 RZ, [UR17], R3 ;  /* 0x00000003ffffd9a7 */ /* 0x0005e20008000011 */
[----:B------:R-:W-:Y:S04]  /*2090*/  BSSY.RECONVERGENT B0, `(.L_x_30) ;  /* 0x0000003000007945 */ /* 0x000fe80003800200 */
[----:B------:R-:W-:Y:S05]  /*20a0*/  @P4 BRA `(.L_x_31) ;  /* 0x0000000000044947 */ /* 0x000fea0003800000 */
[----:B------:R-:W-:Y:S05]  /*20b0*/  BPT.TRAP 0x1 ;  /* 0x000000040000795c */ /* 0x000fea0000300000 */
.L_x_31:
[----:B------:R-:W-:Y:S05]  /*20c0*/  BSYNC.RECONVERGENT B0 ;  /* 0x0000000000007941 */ /* 0x000fea0003800200 */
.L_x_30:
        /* <DEDUP_REMOVED lines=20> */
[----:B------:R-:W-:Y:S01]  /*2210*/  UIADD3 UR8, UPT, UPT, UR8, 0x1d800, URZ ;  /* 0x0001d80008087890 */ /* 0x000fe2000fffe0ff */
[----:B------:R-:W-:Y:S01]  /*2220*/  UMOV UR9, UR17 ;  /* 0x0000001100097c82 */ /* 0x000fe20008000000 */
[----:B------:R-:W-:Y:S01]  /*2230*/  UMOV UR11, UR18 ;  /* 0x00000012000b7c82 */ /* 0x000fe20008000000 */
[----:B------:R-:W-:Y:S01]  /*2240*/  UIADD3 UR24, UPT, UPT, UR24, 0x1, URZ ;  /* 0x0000000118187890 */ /* 0x000fe2000fffe0ff */
[----:B------:R-:W-:-:S03]  /*2250*/  UMOV UR25, UR6 ;  /* 0x0000000600197c82 */ /* 0x000fc60008000000 */
[----:B------:R1:W-:Y:S01]  /*2260*/  UTMALDG.3D [UR16], [UR30], desc[UR26] ;  /* 0x00001a101e0075b4 */ /* 0x0003e20008011000 */
[----:B------:R-:W-:Y:S01]  /*2270*/  UISETP.NE.AND UP0, UPT, UR24, UR21, UPT ;  /* 0x000000151800728c */ /* 0x000fe2000bf05270 */
[----:B------:R1:W-:Y:S08]  /*2280*/  UTMALDG.3D [UR8], [UR28], desc[UR26] ;  /* 0x00001a081c0075b4 */ /* 0x0003f00008011000 */
[----:B------:R-:W-:Y:S05]  /*2290*/  BRA.U UP0, `(.L_x_32) ;  /* 0xfffffffd00607547 */ /* 0x000fea000b83ffff */
.L_x_27:
[C---:B-1----:R-:W-:Y:S01]  /*22a0*/  LEA R2, R14.reuse, UR4, 0x3 ;  /* 0x000000040e027c11 */ /* 0x042fe2000f8e18ff */
[----:B------:R-:W-:Y:S01]  /*22b0*/  NOP ;  /* 0x0000000000007918 */ /* 0x000fe20000000000 */
[----:B--2---:R-:W-:Y:S02]  /*22c0*/  SHF.L.U32 R3, R13, 0x1f, RZ ;  /* 0x0000001f0d037819 */ /* 0x004fe400000006ff */
[----:B------:R-:W-:Y:S02]  /*22d0*/  LEA R4, R14, UR4, 0x4 ;  /* 0x000000040e047c11 */ /* 0x000fe4000f8e20ff */
[----:B------:R-:W1:Y:S02]  /*22e0*/  SYNCS.PHASECHK.TRANS64.TRYWAIT P0, [R2+URZ+0x380], R3 ;  /* 0x00038003020075a7 */ /* 0x000e6400080011ff */
[----:B-1----:R-:W-:Y:S05]  /*22f0*/  @!P0 BRA `(.L_x_33) ;  /* 0x00000060002c8947 */ /* 0x002fea0003800000 */
.L_x_149:
[----:B------:R-:W2:Y:S01]  /*2300*/  LDS.128 R4, [R4+0x410] ;  /* 0x0004100004047984 */ /* 0x000ea20000000c00 */
[----:B---3--:R-:W-:Y:S01]  /*2310*/  ISETP.GE.AND P0, PT, R40, 0x1, PT ;  /* 0x000000012800780c */ /* 0x008fe20003f06270 */
[----:B-1----:R-:W-:Y:S01]  /*2320*/  VIADD R2, R2, 0x390 ;  /* 0x0000039002027836 */ /* 0x002fe20000000000 */
[----:B------:R-:W-:Y:S01]  /*2330*/  @!PT LDS RZ, [RZ] ;  /* 0x00000000fffff984 */ /* 0x000fe20000000800 */
[----:B------:R-:W-:Y:S01]  /*2340*/  @!PT LDS RZ, [RZ] ;  /* 0x00000000fffff984 */ /* 0x000fe20000000800 */
[----:B------:R-:W-:Y:S01]  /*2350*/  @!PT LDS RZ, [RZ] ;  /* 0x00000000fffff984 */ /* 0x000fe20000000800 */
[----:B------:R-:W-:Y:S01]  /*2360*/  @!PT LDS RZ, [RZ] ;  /* 0x00000000fffff984 */ /* 0x000fe20000000800 */
[----:B------:R1:W-:Y:S06]  /*2370*/  MEMBAR.ALL.CTA ;  /* 0x0000000000007992 */ /* 0x0003ec0000008000 */
[----:B-1----:R-:W1:Y:S01]  /*2380*/  FENCE.VIEW.ASYNC.S ;  /* 0x00000000000073c6 */ /* 0x002e620000000000 */
[----:B------:R-:W-:-:S04]  /*2390*/  PRMT R2, RZ, 0x654, R2 ;  /* 0x00000654ff027816 */ /* 0x000fc80000000002 */
[----:B-1----:R1:W-:Y:S01]  /*23a0*/  SYNCS.ARRIVE.TRANS64.RED.A1T0 RZ, [R2+URZ], RZ ;  /* 0x000000ff02ff79a7 */ /* 0x0023e200081004ff */
[----:B--2---:R-:W-:-:S13]  /*23b0*/  LOP3.LUT P2, RZ, R6, 0x1, RZ, 0xc0, !PT ;  /* 0x0000000106ff7812 */ /* 0x004fda000784c0ff */
[----:B------:R-:W-:Y:S01]  /*23c0*/  @P2 SHF.R.U32.HI R3, RZ, 0x10, R5 ;  /* 0x00000010ff032819 */ /* 0x000fe20000011605 */
[----:B------:R-:W-:Y:S01]  /*23d0*/  VOTEU.ANY UP0, P2 ;  /* 0x0000000000ff7886 */ /* 0x000fe20001000100 */
[----:B------:R-:W-:Y:S02]  /*23e0*/  @P2 MOV R11, R4 ;  /* 0x00000004000b2202 */ /* 0x000fe40000000f00 */
[----:B------:R-:W-:Y:S02]  /*23f0*/  @P2 R2UR.BROADCAST UR8, R3 ;  /* 0x00000000030822ca */ /* 0x000fe400008e0000 */
[----:B------:R-:W-:-:S11]  /*2400*/  @P2 LOP3.LUT R8, R5, 0xffff, RZ, 0xc0, !PT ;  /* 0x0000ffff05082812 */ /* 0x000fd600078ec0ff */
[----:B------:R-:W-:Y:S01]  /*2410*/  @UP0 UMOV UR36, UR8 ;  /* 0x0000000800240c82 */ /* 0x000fe20008000000 */
[----:B-1----:R-:W-:Y:S05]  /*2420*/  @!P0 BRA `(.L_x_34) ;  /* 0x0000000000b88947 */ /* 0x002fea0003800000 */
[----:B------:R-:W4:Y:S01]  /*2430*/  LDC.64 R4, c[0x0][0xb18] ;  /* 0x0002c600ff047b82 */ /* 0x000f220000000a00 */
[----:B------:R-:W-:-:S07]  /*2440*/  ISETP.NE.AND P3, PT, R40, 0x1, PT ;  /* 0x000000012800780c */ /* 0x000fce0003f65270 */
[----:B------:R-:W1:Y:S08]  /*2450*/  LDC.64 R6, c[0x0][0xb10] ;  /* 0x0002c400ff067b82 */ /* 0x000e700000000a00 */
[----:B------:R-:W2:Y:S08]  /*2460*/  LDC R16, c[0x0][0xb20] ;  /* 0x0002c800ff107b82 */ /* 0x000eb00000000800 */
[----:B------:R-:W3:Y:S01]  /*2470*/  LDC R18, c[0x0][0xb0c] ;  /* 0x0002c300ff127b82 */ /* 0x000ee20000000800 */
[----:B----4-:R-:W-:Y:S01]  /*2480*/  IMAD.HI.U32 R17, R0, R5, RZ ;  /* 0x0000000500117227 */ /* 0x010fe200078e00ff */
[----:B------:R-:W-:-:S03]  /*2490*/  ISETP.NE.AND P0, PT, R4, 0x1, PT ;  /* 0x000000010400780c */ /* 0x000fc60003f05270 */
[----:B------:R-:W-:-:S03]  /*24a0*/  IMAD.HI.U32 R5, R8, R5, RZ ;  /* 0x0000000508057227 */ /* 0x000fc600078e00ff */
[----:B------:R-:W4:Y:S01]  /*24b0*/  LDC.64 R2, c[0x0][0xb28] ;  /* 0x0002ca00ff027b82 */ /* 0x000f220000000a00 */
[----:B-1----:R-:W-:-:S04]  /*24c0*/  IMAD.HI.U32 R20, R9, R6, RZ ;  /* 0x0000000609147227 */ /* 0x002fc800078e00ff */
[----:B------:R-:W-:Y:S01]  /*24d0*/  IMAD.HI.U32 R22, R11, R6, RZ ;  /* 0x000000060b167227 */ /* 0x000fe200078e00ff */
[----:B------:R-:W-:Y:S02]  /*24e0*/  SHF.R.U32.HI R20, RZ, R7, R20 ;  /* 0x00000007ff147219 */ /* 0x000fe40000011614 */
[-C--:B--2---:R-:W-:Y:S02]  /*24f0*/  SHF.R.U32.HI R17, RZ, R16.reuse, R17 ;  /* 0x00000010ff117219 */ /* 0x084fe40000011611 */
[----:B------:R-:W-:Y:S02]  /*2500*/  SHF.R.U32.HI R5, RZ, R16, R5 ;  /* 0x00000010ff057219 */ /* 0x000fe40000011605 */
[----:B------:R-:W-:Y:S02]  /*2510*/  SEL R17, R0, R17, !P0 ;  /* 0x0000001100117207 */ /* 0x000fe40004000000 */
[----:B------:R-:W-:Y:S02]  /*2520*/  SHF.R.U32.HI R22, RZ, R7, R22 ;  /* 0x00000007ff167219 */ /* 0x000fe40000011616 */
[----:B---3--:R-:W-:-:S02]  /*2530*/  ISETP.NE.AND P1, PT, R18, 0x1, PT ;  /* 0x000000011200780c */ /* 0x008fc40003f25270 */
[----:B------:R-:W-:Y:S02]  /*2540*/  SEL R5, R8, R5, !P0 ;  /* 0x0000000508057207 */ /* 0x000fe40004000000 */
[----:B------:R-:W-:Y:S02]  /*2550*/  SEL R19, R9, R20, !P1 ;  /* 0x0000001409137207 */ /* 0x000fe40004800000 */
[----:B------:R-:W-:Y:S01]  /*2560*/  SEL R7, R11, R22, !P1 ;  /* 0x000000160b077207 */ /* 0x000fe20004800000 */
[----:B----4-:R-:W-:-:S04]  /*2570*/  IMAD.HI.U32 R20, R17, R2, RZ ;  /* 0x0000000211147227 */ /* 0x010fc800078e00ff */
[----:B------:R-:W-:Y:S01]  /*2580*/  IMAD.HI.U32 R6, R19, R2, RZ ;  /* 0x0000000213067227 */ /* 0x000fe200078e00ff */
[----:B------:R-:W-:-:S04]  /*2590*/  @P3 SHF.R.U32.HI R17, RZ, R3, R20 ;  /* 0x00000003ff113219 */ /* 0x000fc80000011614 */
[----:B------:R-:W-:Y:S01]  /*25a0*/  @P3 SHF.R.U32.HI R19, RZ, R3, R6 ;  /* 0x00000003ff133219 */ /* 0x000fe20000011606 */
[----:B------:R-:W-:-:S04]  /*25b0*/  IMAD R17, R40, R17, RZ ;  /* 0x0000001128117224 */ /* 0x000fc800078e02ff */
[----:B------:R-:W-:Y:S01]  /*25c0*/  IMAD R6, R40, R19, RZ ;  /* 0x0000001328067224 */ /* 0x000fe200078e02ff */
[C---:B------:R-:W-:Y:S02]  /*25d0*/  ISETP.GE.AND P0, PT, R5.reuse, R17, PT ;  /* 0x000000110500720c */ /* 0x040fe40003f06270 */
[----:B------:R-:W-:Y:S02]  /*25e0*/  IADD3 R17, PT, PT, -R5, RZ, RZ ;  /* 0x000000ff05117210 */ /* 0x000fe40007ffe1ff */
[----:B------:R-:W-:Y:S01]  /*25f0*/  ISETP.GE.OR P0, PT, R7, R6, P0 ;  /* 0x000000060700720c */ /* 0x000fe20000706670 */
[----:B------:R-:W-:-:S04]  /*2600*/  IMAD.HI.U32 R6, R5, R2, RZ ;  /* 0x0000000205067227 */ /* 0x000fc800078e00ff */
[----:B------:R-:W-:Y:S01]  /*2610*/  IMAD R8, R4, R17, R8 ;  /* 0x0000001104087224 */ /* 0x000fe200078e0208 */
[----:B------:R-:W-:-:S04]  /*2620*/  SHF.R.U32.HI R6, RZ, R3, R6 ;  /* 0x00000003ff067219 */ /* 0x000fc80000011606 */
[----:B------:R-:W-:-:S03]  /*2630*/  SEL R6, R5, R6, !P3 ;  /* 0x0000000605067207 */ /* 0x000fc60005800000 */
[----:B------:R-:W-:-:S04]  /*2640*/  @!P0 IMAD.HI.U32 R16, R7, R2, RZ ;  /* 0x0000000207108227 */ /* 0x000fc800078e00ff */
[----:B------:R-:W-:Y:S01]  /*2650*/  IMAD.MOV R2, RZ, RZ, -R6 ;  /* 0x000000ffff027224 */ /* 0x000fe200078e0a06 */
[----:B------:R-:W-:-:S03]  /*2660*/  @!P0 SHF.R.U32.HI R16, RZ, R3, R16 ;  /* 0x00000003ff108219 */ /* 0x000fc60000011610 */
[----:B------:R-:W-:Y:S01]  /*2670*/  IMAD R2, R40, R2, R5 ;  /* 0x0000000228027224 */ /* 0x000fe200078e0205 */
[----:B------:R-:W-:-:S05]  /*2680*/  @!P0 SEL R3, R7, R16, !P3 ;  /* 0x0000001007038207 */ /* 0x000fca0005800000 */
[--C-:B------:R-:W-:Y:S02]  /*2690*/  @!P0 IMAD.IADD R6, R6, 0x1, -R3.reuse ;  /* 0x0000000106068824 */ /* 0x100fe400078e0a03 */
[----:B------:R-:W-:Y:S01]  /*26a0*/  @!P0 IMAD R3, R2, R19, R3 ;  /* 0x0000001302038224 */ /* 0x000fe200078e0203 */
[----:B------:R-:W-:Y:S01]  /*26b0*/  IADD3 R2, PT, PT, -R7, RZ, RZ ;  /* 0x000000ff07027210 */ /* 0x000fe20007ffe1ff */
[----:B------:R-:W-:Y:S02]  /*26c0*/  @!P0 IMAD R5, R40, R6, R7 ;  /* 0x0000000628058224 */ /* 0x000fe400078e0207 */
[----:B------:R-:W-:Y:S02]  /*26d0*/  @!P0 IMAD.MOV.U32 R7, RZ, RZ, R3 ;  /* 0x000000ffff078224 */ /* 0x000fe400078e0003 */
[----:B------:R-:W-:Y:S02]  /*26e0*/  IMAD R2, R18, R2, R11 ;  /* 0x0000000212027224 */ /* 0x000fe400078e020b */
[----:B------:R-:W-:-:S02]  /*26f0*/  IMAD R8, R5, R4, R8 ;  /* 0x0000000405087224 */ /* 0x000fc400078e0208 */
[----:B------:R-:W-:Y:S02]  /*2700*/  IMAD R11, R7, R18, R2 ;  /* 0x00000012070b7224 */ /* 0x000fe400078e0202 */
.L_x_34:
[----:B------:R-:W1:Y:S02]  /*2710*/  LDCU UR8, c[0x0][0xb30] ;  /* 0x00016600ff0877ac */ /* 0x000e640008000800 */
[----:B-1----:R-:W-:-:S09]  /*2720*/  UISETP.NE.AND UP0, UPT, UR8, 0x1, UPT ;  /* 0x000000010800788c */ /* 0x002fd2000bf05270 */
[----:B------:R-:W-:Y:S05]  /*2730*/  BRA.U UP0, `(.L_x_35) ;  /* 0x0000000100407547 */ /* 0x000fea000b800000 */
[----:B------:R-:W1:Y:S08]  /*2740*/  LDC.64 R4, c[0x0][0xb10] ;  /* 0x0002c400ff047b82 */ /* 0x000e700000000a00 */
[----:B------:R-:W2:Y:S08]  /*2750*/  LDC.64 R2, c[0x0][0xb18] ;  /* 0x0002c600ff027b82 */ /* 0x000eb00000000a00 */
[----:B------:R-:W3:Y:S08]  /*2760*/  LDC R6, c[0x0][0xb20] ;  /* 0x0002c800ff067b82 */ /* 0x000ef00000000800 */
[----:B------:R-:W4:Y:S01]  /*2770*/  LDC R16, c[0x0][0xb0c] ;  /* 0x0002c300ff107b82 */ /* 0x000f220000000800 */
[----:B-1----:R-:W-:-:S05]  /*2780*/  IMAD.HI.U32 R4, R11, R4, RZ ;  /* 0x000000040b047227 */ /* 0x002fca00078e00ff */
[----:B------:R-:W-:Y:S01]  /*2790*/  SHF.R.U32.HI R4, RZ, R5, R4 ;  /* 0x00000005ff047219 */ /* 0x000fe20000011604 */
[----:B--2---:R-:W-:Y:S01]  /*27a0*/  IMAD.HI.U32 R3, R8, R3, RZ ;  /* 0x0000000308037227 */ /* 0x004fe200078e00ff */
[----:B------:R-:W-:-:S04]  /*27b0*/  ISETP.NE.AND P0, PT, R2, 0x1, PT ;  /* 0x000000010200780c */ /* 0x000fc80003f05270 */
[----:B---3--:R-:W-:-:S04]  /*27c0*/  SHF.R.U32.HI R3, RZ, R6, R3 ;  /* 0x00000006ff037219 */ /* 0x008fc80000011603 */
[----:B------:R-:W-:Y:S02]  /*27d0*/  SEL R3, R8, R3, !P0 ;  /* 0x0000000308037207 */ /* 0x000fe40004000000 */
[----:B----4-:R-:W-:-:S04]  /*27e0*/  ISETP.NE.AND P1, PT, R16, 0x1, PT ;  /* 0x000000011000780c */ /* 0x010fc80003f25270 */
[----:B------:R-:W-:-:S05]  /*27f0*/  SEL R4, R11, R4, !P1 ;  /* 0x000000040b047207 */ /* 0x000fca0004800000 */
[----:B------:R-:W-:Y:S02]  /*2800*/  IMAD.IADD R5, R3, 0x1, -R4 ;  /* 0x0000000103057824 */ /* 0x000fe400078e0a04 */
[----:B------:R-:W-:Y:S02]  /*2810*/  IMAD.IADD R3, R4, 0x1, -R3 ;  /* 0x0000000104037824 */ /* 0x000fe400078e0a03 */
[----:B------:R-:W-:Y:S02]  /*2820*/  IMAD R11, R5, R16, R11 ;  /* 0x00000010050b7224 */ /* 0x000fe400078e020b */
[----:B------:R-:W-:-:S07]  /*2830*/  IMAD R8, R3, R2, R8 ;  /* 0x0000000203087224 */ /* 0x000fce00078e0208 */
.L_x_35:
[----:B------:R-:W-:Y:S01]  /*2840*/  VIADD R14, R14, 0x1 ;  /* 0x000000010e0e7836 */ /* 0x000fe20000000000 */
[----:B------:R-:W-:Y:S01]  /*2850*/  PLOP3.LUT P1, PT, PT, PT, PT, 0x80, 0x8 ;  /* 0x000000000008781c */ /* 0x000fe20003f2f070 */
[----:B------:R-:W-:Y:S02]  /*2860*/  IMAD.IADD R97, R11, 0x1, R90 ;  /* 0x000000010b617824 */ /* 0x000fe400078e025a */
[----:B------:R-:W-:Y:S01]  /*2870*/  IMAD.IADD R91, R8, 0x1, R79 ;  /* 0x00000001085b7824 */ /* 0x000fe200078e024f */
[----:B------:R-:W-:-:S04]  /*2880*/  ISETP.NE.AND P0, PT, R14, 0x2, PT ;  /* 0x000000020e00780c */ /* 0x000fc80003f05270 */
[----:B------:R-:W-:Y:S02]  /*2890*/  SEL R2, RZ, 0x1, P0 ;  /* 0x00000001ff027807 */ /* 0x000fe40000000000 */
[----:B------:R-:W-:Y:S02]  /*28a0*/  SEL R14, R14, RZ, P0 ;  /* 0x000000ff0e0e7207 */ /* 0x000fe40000000000 */
[----:B------:R-:W-:Y:S01]  /*28b0*/  LOP3.LUT R13, R13, R2, RZ, 0x3c, !PT ;  /* 0x000000020d0d7212 */ /* 0x000fe200078e3cff */
[----:B------:R-:W-:Y:S06]  /*28c0*/  @P2 BRA `(.L_x_36) ;  /* 0xfffffff000a02947 */ /* 0x000fec000383ffff */
[----:B------:R-:W-:Y:S01]  /*28d0*/  UIADD3 UR4, UPT, UPT, UR4, 0x1b0, URZ ;  /* 0x000001b004047890 */ /* 0x000fe2000fffe0ff */
[----:B------:R-:W-:-:S03]  /*28e0*/  SHF.L.U32 R3, R15, 0x1f, RZ ;  /* 0x0000001f0f037819 */ /* 0x000fc600000006ff */
[----:B------:R-:W-:-:S09]  /*28f0*/  ULEA UR5, UR6, UR4, 0x3 ;  /* 0x0000000406057291 */ /* 0x000fd2000f8e18ff */
[----:B------:R-:W1:Y:S02]  /*2900*/  SYNCS.PHASECHK.TRANS64.TRYWAIT P0, [UR5], R3 ;  /* 0x00000003ff0075a7 */ /* 0x000e640008001105 */
[----:B-1----:R-:W-:Y:S05]  /*2910*/  @!P0 BRA `(.L_x_37) ;  /* 0x0000005800b88947 */ /* 0x002fea0003800000 */
.L_x_151:
[----:B------:R-:W-:-:S04]  /*2920*/  UIADD3 UR6, UPT, UPT, UR6, 0x1, URZ ;  /* 0x0000000106067890 */ /* 0x000fc8000fffe0ff */
[----:B------:R-:W-:-:S04]  /*2930*/  UISETP.NE.AND UP0, UPT, UR6, 0x36, UPT ;  /* 0x000000360600788c */ /* 0x000fc8000bf05270 */
[----:B------:R-:W-:Y:S02]  /*2940*/  USEL UR7, URZ, 0x1, UP0 ;  /* 0x00000001ff077887 */ /* 0x000fe40008000000 */
[----:B------:R-:W-:-:S04]  /*2950*/  USEL UR6, UR6, URZ, UP0 ;  /* 0x000000ff06067287 */ /* 0x000fc80008000000 */
[----:B------:R-:W-:Y:S01]  /*2960*/  ULEA UR5, UR6, UR4, 0x3 ;  /* 0x0000000406057291 */ /* 0x000fe2000f8e18ff */
[----:B------:R-:W-:-:S04]  /*2970*/  LOP3.LUT R2, R15, UR7, RZ, 0x3c, !PT ;  /* 0x000000070f027c12 */ /* 0x000fc8000f8e3cff */
[----:B-1----:R-:W-:-:S04]  /*2980*/  SHF.L.U32 R3, R2, 0x1f, RZ ;  /* 0x0000001f02037819 */ /* 0x002fc800000006ff */
[----:B------:R-:W1:Y:S02]  /*2990*/  SYNCS.PHASECHK.TRANS64.TRYWAIT P0, [UR5], R3 ;  /* 0x00000003ff0075a7 */ /* 0x000e640008001105 */
[----:B-1----:R-:W-:Y:S05]  /*29a0*/  @!P0 BRA `(.L_x_38) ;  /* 0x0000005800ac8947 */ /* 0x002fea0003800000 */
.L_x_153:
        /* <DEDUP_REMOVED lines=9> */
.L_x_155:
        /* <DEDUP_REMOVED lines=9> */
.L_x_157:
        /* <DEDUP_REMOVED lines=9> */
.L_x_159:
        /* <DEDUP_REMOVED lines=9> */
.L_x_161:
        /* <DEDUP_REMOVED lines=9> */
.L_x_163:
        /* <DEDUP_REMOVED lines=9> */
.L_x_165:
        /* <DEDUP_REMOVED lines=9> */
.L_x_167:
        /* <DEDUP_REMOVED lines=9> */
.L_x_169:
        /* <DEDUP_REMOVED lines=9> */
.L_x_171:
        /* <DEDUP_REMOVED lines=9> */
.L_x_173:
        /* <DEDUP_REMOVED lines=9> */
.L_x_175:
        /* <DEDUP_REMOVED lines=9> */
.L_x_177:
        /* <DEDUP_REMOVED lines=9> */
.L_x_179:
        /* <DEDUP_REMOVED lines=9> */
.L_x_181:
        /* <DEDUP_REMOVED lines=9> */
.L_x_183:
        /* <DEDUP_REMOVED lines=9> */
.L_x_185:
        /* <DEDUP_REMOVED lines=9> */
.L_x_187:
        /* <DEDUP_REMOVED lines=9> */
.L_x_189:
        /* <DEDUP_REMOVED lines=9> */
.L_x_191:
        /* <DEDUP_REMOVED lines=9> */
.L_x_193:
        /* <DEDUP_REMOVED lines=9> */
.L_x_195:
        /* <DEDUP_REMOVED lines=9> */
.L_x_197:
        /* <DEDUP_REMOVED lines=9> */
.L_x_199:
        /* <DEDUP_REMOVED lines=9> */
.L_x_201:
        /* <DEDUP_REMOVED lines=9> */
.L_x_203:
        /* <DEDUP_REMOVED lines=9> */
.L_x_205:
        /* <DEDUP_REMOVED lines=9> */
.L_x_207:
        /* <DEDUP_REMOVED lines=9> */
.L_x_209:
        /* <DEDUP_REMOVED lines=9> */
.L_x_211:
        /* <DEDUP_REMOVED lines=9> */
.L_x_213:
        /* <DEDUP_REMOVED lines=9> */
.L_x_215:
        /* <DEDUP_REMOVED lines=9> */
.L_x_217:
        /* <DEDUP_REMOVED lines=9> */
.L_x_219:
        /* <DEDUP_REMOVED lines=9> */
.L_x_221:
        /* <DEDUP_REMOVED lines=9> */
.L_x_223:
        /* <DEDUP_REMOVED lines=9> */
.L_x_225:
        /* <DEDUP_REMOVED lines=9> */
.L_x_227:
        /* <DEDUP_REMOVED lines=9> */
.L_x_229:
        /* <DEDUP_REMOVED lines=9> */
.L_x_231:
        /* <DEDUP_REMOVED lines=9> */
.L_x_233:
        /* <DEDUP_REMOVED lines=9> */
.L_x_235:
        /* <DEDUP_REMOVED lines=9> */
.L_x_237:
        /* <DEDUP_REMOVED lines=9> */
.L_x_239:
        /* <DEDUP_REMOVED lines=9> */
.L_x_241:
        /* <DEDUP_REMOVED lines=9> */
.L_x_243:
        /* <DEDUP_REMOVED lines=9> */
.L_x_245:
        /* <DEDUP_REMOVED lines=9> */
.L_x_247:
        /* <DEDUP_REMOVED lines=9> */
.L_x_249:
        /* <DEDUP_REMOVED lines=9> */
.L_x_251:
        /* <DEDUP_REMOVED lines=9> */
.L_x_253:
        /* <DEDUP_REMOVED lines=9> */
.L_x_255:
[----:B------:R-:W-:-:S04]  /*4660*/  UIADD3 UR6, UPT, UPT, UR6, 0x1, URZ ;  /* 0x0000000106067890 */ /* 0x000fc8000fffe0ff */
[----:B------:R-:W-:-:S04]  /*4670*/  UISETP.NE.AND UP0, UPT, UR6, 0x36, UPT ;  /* 0x000000360600788c */ /* 0x000fc8000bf05270 */
[----:B------:R-:W-:Y:S02]  /*4680*/  USEL UR5, URZ, 0x1, UP0 ;  /* 0x00000001ff057887 */ /* 0x000fe40008000000 */
[----:B------:R-:W-:-:S04]  /*4690*/  USEL UR6, UR6, URZ, UP0 ;  /* 0x000000ff06067287 */ /* 0x000fc80008000000 */
[----:B------:R-:W-:Y:S01]  /*46a0*/  ULEA UR6, UR6, UR4, 0x3 ;  /* 0x0000000406067291 */ /* 0x000fe2000f8e18ff */
[----:B-1----:R-:W-:-:S04]  /*46b0*/  LOP3.LUT R3, R2, UR5, RZ, 0x3c, !PT ;  /* 0x0000000502037c12 */ /* 0x002fc8000f8e3cff */
[----:B------:R-:W-:Y:S01]  /*46c0*/  SHF.L.U32 R3, R3, 0x1f, RZ ;  /* 0x0000001f03037819 */ /* 0x000fe200000006ff */
[----:B----4-:R-:W-:-:S07]  /*46d0*/  IMAD.U32 R0, RZ, RZ, UR6 ;  /* 0x00000006ff007e24 */ /* 0x010fce000f8e00ff */
.L_x_90:
[----:B-1----:R1:W2:Y:S02]  /*46e0*/  SYNCS.PHASECHK.TRANS64.TRYWAIT P0, [R0+URZ], R3 ;  /* 0x00000003000075a7 */ /* 0x0022a400080011ff */
[----:B--2---:R-:W-:Y:S05]  /*46f0*/  @!P0 NANOSLEEP.SYNCS 0x989680 ;  /* 0x009896800000895d */ /* 0x004fea0003900000 */
[----:B------:R-:W2:Y:S02]  /*4700*/  @!P0 SYNCS.PHASECHK.TRANS64 P0, [R0+URZ], R3 ;  /* 0x00000003000085a7 */ /* 0x000ea400080010ff */
[----:B--2---:R-:W-:Y:S05]  /*4710*/  @P0 EXIT ;  /* 0x000000000000094d */ /* 0x004fea0003800000 */
[----:B------:R-:W-:Y:S05]  /*4720*/  BRA `(.L_x_90) ;  /* 0xfffffffc00ec7947 */ /* 0x000fea000383ffff */
.L_x_18:
[----:B------:R-:W-:-:S04]  /*4730*/  UISETP.NE.AND UP1, UPT, UR37, URZ, UPT ;  /* 0x000000ff2500728c */ /* 0x000fc8000bf25270 */
[----:B------:R-:W-:-:S09]  /*4740*/  UISETP.NE.OR UP1, UPT, UR8, 0x1, UP1 ;  /* 0x000000010800788c */ /* 0x000fd20008f25670 */
[----:B------:R-:W-:Y:S05]  /*4750*/  BRA.U UP1, `(.L_x_91) ;  /* 0x0000000501487547 */ /* 0x000fea000b800000 */
[----:B------:R-:W-:Y:S01]  /*4760*/  ISETP.NE.AND P2, PT, R2, RZ, PT ;  /* 0x000000ff0200720c */ /* 0x000fe20003f45270 */
[----:B------:R-:W-:Y:S01]  /*4770*/  IMAD.MOV.U32 R12, RZ, RZ, 0x1 ;  /* 0x00000001ff0c7424 */ /* 0x000fe200078e00ff */
[----:B------:R-:W-:Y:S02]  /*4780*/  CS2R R10, SRZ ;  /* 0x00000000000a7805 */ /* 0x000fe4000001ff00 */
[----:B------:R-:W-:Y:S01]  /*4790*/  CS2R R8, SRZ ;  /* 0x0000000000087805 */ /* 0x000fe2000001ff00 */
[----:B------:R-:W-:Y:S01]  /*47a0*/  UMOV UR4, 0x400 ;  /* 0x0000040000047882 */ /* 0x000fe20000000000 */
[----:B------:R-:W-:Y:S01]  /*47b0*/  UMOV UR6, URZ ;  /* 0x000000ff00067c82 */ /* 0x000fe20008000000 */
[----:B------:R-:W-:-:S12]  /*47c0*/  ULEA UR37, UR37, UR4, 0x18 ;  /* 0x0000000425257291 */ /* 0x000fd8000f8ec0ff */
.L_x_95:
[----:B------:R-:W-:Y:S02]  /*47d0*/  LEA R0, R8, UR37, 0x3 ;  /* 0x0000002508007c11 */ /* 0x000fe4000f8e18ff */
[----:B------:R-:W-:-:S03]  /*47e0*/  SHF.L.U32 R5, R9, 0x1f, RZ ;  /* 0x0000001f09057819 */ /* 0x000fc600000006ff */
[----:B------:R-:W-:Y:S01]  /*47f0*/  VIADD R4, R0, 0x3f0 ;  /* 0x000003f000047836 */ /* 0x000fe20000000000 */
[----:B------:R-:W1:Y:S02]  /*4800*/  SYNCS.PHASECHK.TRANS64.TRYWAIT P0, [R0+URZ+0x3e0], R5 ;  /* 0x0003e005000075a7 */ /* 0x000e6400080011ff */
[----:B-1----:R-:W-:Y:S05]  /*4810*/  @!P0 BRA `(.L_x_92) ;  /* 0x0000004c00f08947 */ /* 0x002fea0003800000 */
.L_x_256:
[----:B------:R-:W-:Y:S01]  /*4820*/  ULEA UR5, UR6, UR37, 0x3 ;  /* 0x0000002506057291 */ /* 0x000fe2000f8e18ff */
[----:B------:R-:W-:Y:S02]  /*4830*/  PRMT R4, RZ, 0x654, R4 ;  /* 0x00000654ff047816 */ /* 0x000fe40000000004 */
[----:B-1----:R-:W-:Y:S01]  /*4840*/  SHF.L.U32 R5, R12, 0x1f, RZ ;  /* 0x0000001f0c057819 */ /* 0x002fe200000006ff */
[----:B------:R-:W-:Y:S01]  /*4850*/  UIADD3 UR4, UPT, UPT, UR5, 0x380, URZ ;  /* 0x0000038005047890 */ /* 0x000fe2000fffe0ff */
[----:B------:R1:W-:Y:S05]  /*4860*/  SYNCS.ARRIVE.TRANS64.RED.A1T0 RZ, [R4+URZ], RZ ;  /* 0x000000ff04ff79a7 */ /* 0x0003ea00081004ff */
[----:B------:R-:W-:Y:S01]  /*4870*/  IMAD.U32 R7, RZ, RZ, UR4 ;  /* 0x00000004ff077e24 */ /* 0x000fe2000f8e00ff */
[----:B------:R-:W2:Y:S04]  /*4880*/  SYNCS.PHASECHK.TRANS64.TRYWAIT P0, [UR5+0x390], R5 ;  /* 0x00039005ff0075a7 */ /* 0x000ea80008001105 */
[----:B------:R-:W-:Y:S01]  /*4890*/  PRMT R6, R2, 0x654, R7 ;  /* 0x0000065402067816 */ /* 0x000fe20000000007 */
[----:B-1----:R-:W-:Y:S01]  /*48a0*/  @!P2 IMAD.MOV.U32 R4, RZ, RZ, 0x10 ;  /* 0x00000010ff04a424 */ /* 0x002fe200078e00ff */
[----:B--2---:R-:W-:Y:S06]  /*48b0*/  @!P0 BRA `(.L_x_93) ;  /* 0x0000004c00dc8947 */ /* 0x004fec0003800000 */
.L_x_258:
[----:B------:R-:W-:Y:S01]  /*48c0*/  ULEA UR4, UR6, UR37, 0x4 ;  /* 0x0000002506047291 */ /* 0x000fe2000f8e20ff */
[----:B------:R-:W-:Y:S01]  /*48d0*/  SEL R3, R6, R3, !P2 ;  /* 0x0000000306037207 */ /* 0x000fe20005000000 */
[----:B------:R-:W-:Y:S01]  /*48e0*/  UIADD3 UR5, UPT, UPT, UR5, 0x380, URZ ;  /* 0x0000038005057890 */ /* 0x000fe2000fffe0ff */
[----:B-1----:R-:W-:Y:S01]  /*48f0*/  LEA R0, R11, UR37, 0x3 ;  /* 0x000000250b007c11 */ /* 0x002fe2000f8e18ff */
[----:B------:R-:W-:Y:S01]  /*4900*/  UIADD3 UR4, UPT, UPT, UR4, 0x410, URZ ;  /* 0x0000041004047890 */ /* 0x000fe2000fffe0ff */
[----:B------:R-:W-:Y:S01]  /*4910*/  SHF.L.U32 R5, R10, 0x1f, RZ ;  /* 0x0000001f0a057819 */ /* 0x000fe200000006ff */
[----:B------:R1:W-:Y:S01]  /*4920*/  @!P2 SYNCS.ARRIVE.TRANS64.RED RZ, [R3+URZ], R4 ;  /* 0x0000000403ffa9a7 */ /* 0x0003e200080004ff */
[----:B------:R-:W-:Y:S01]  /*4930*/  UIADD3 UR6, UPT, UPT, UR6, 0x1, URZ ;  /* 0x0000000106067890 */ /* 0x000fe2000fffe0ff */
[----:B------:R-:W-:-:S03]  /*4940*/  VIADD R8, R8, 0x1 ;  /* 0x0000000108087836 */ /* 0x000fc60000000000 */
[----:B------:R-:W-:Y:S02]  /*4950*/  UISETP.NE.AND UP0, UPT, UR6, 0x2, UPT ;  /* 0x000000020600788c */ /* 0x000fe4000bf05270 */
[----:B------:R-:W-:Y:S06]  /*4960*/  UGETNEXTWORKID.BROADCAST [UR4], [UR5] ;  /* 0x00000000040073ca */ /* 0x000fec0008000100 */
[----:B------:R-:W-:Y:S01]  /*4970*/  USEL UR4, URZ, 0x1, UP0 ;  /* 0x00000001ff047887 */ /* 0x000fe20008000000 */
[----:B------:R-:W-:Y:S01]  /*4980*/  ISETP.NE.AND P0, PT, R8, 0x2, PT ;  /* 0x000000020800780c */ /* 0x000fe20003f05270 */
[----:B------:R-:W-:Y:S01]  /*4990*/  USEL UR6, UR6, URZ, UP0 ;  /* 0x000000ff06067287 */ /* 0x000fe20008000000 */
[----:B------:R-:W2:Y:S03]  /*49a0*/  SYNCS.PHASECHK.TRANS64.TRYWAIT P1, [R0+URZ+0x380], R5 ;  /* 0x00038005000075a7 */ /* 0x000ea600080211ff */
[----:B------:R-:W-:Y:S01]  /*49b0*/  LOP3.LUT R12, R12, UR4, RZ, 0x3c, !PT ;  /* 0x000000040c0c7c12 */ /* 0x000fe2000f8e3cff */
[----:B-12---:R-:W-:Y:S07]  /*49c0*/  @!P1 BRA `(.L_x_94) ;  /* 0x0000004c00b09947 */ /* 0x006fee0003800000 */
.L_x_259:
[C---:B------:R-:W-:Y:S01]  /*49d0*/  LEA R4, R11.reuse, UR37, 0x4 ;  /* 0x000000250b047c11 */ /* 0x040fe2000f8e20ff */
[----:B-1----:R-:W-:Y:S01]  /*49e0*/  VIADD R0, R0, 0x390 ;  /* 0x0000039000007836 */ /* 0x002fe20000000000 */
[----:B------:R-:W-:Y:S01]  /*49f0*/  SEL R8, R8, RZ, P0 ;  /* 0x000000ff08087207 */ /* 0x000fe20000000000 */
[----:B------:R-:W-:-:S03]  /*4a00*/  VIADD R11, R11, 0x1 ;  /* 0x000000010b0b7836 */ /* 0x000fc60000000000 */
[----:B------:R-:W1:Y:S01]  /*4a10*/  LDS.128 R4, [R4+0x410] ;  /* 0x0004100004047984 */ /* 0x000e620000000c00 */
[----:B------:R-:W-:Y:S02]  /*4a20*/  PRMT R0, RZ, 0x654, R0 ;  /* 0x00000654ff007816 */ /* 0x000fe40000000000 */
[C---:B------:R-:W-:Y:S01]  /*4a30*/  ISETP.NE.AND P1, PT, R11.reuse, 0x2, PT ;  /* 0x000000020b00780c */ /* 0x040fe20003f25270 */
[----:B------:R-:W-:Y:S01]  /*4a40*/  @!PT LDS RZ, [RZ] ;  /* 0x00000000fffff984 */ /* 0x000fe20000000800 */
[----:B------:R-:W-:Y:S01]  /*4a50*/  @!PT LDS RZ, [RZ] ;  /* 0x00000000fffff984 */ /* 0x000fe20000000800 */
[----:B------:R-:W-:Y:S01]  /*4a60*/  @!PT LDS RZ, [RZ] ;  /* 0x00000000fffff984 */ /* 0x000fe20000000800 */
[----:B------:R-:W-:Y:S01]  /*4a70*/  @!PT LDS RZ, [RZ] ;  /* 0x00000000fffff984 */ /* 0x000fe20000000800 */
[----:B------:R2:W-:Y:S06]  /*4a80*/  MEMBAR.ALL.CTA ;  /* 0x0000000000007992 */ /* 0x0005ec0000008000 */
[----:B--2---:R-:W2:Y:S01]  /*4a90*/  FENCE.VIEW.ASYNC.S ;  /* 0x00000000000073c6 */ /* 0x004ea20000000000 */
[----:B------:R-:W-:Y:S01]  /*4aa0*/  SEL R11, R11, RZ, P1 ;  /* 0x000000ff0b0b7207 */ /* 0x000fe20000800000 */
[----:B--2---:R2:W-:Y:S01]  /*4ab0*/  SYNCS.ARRIVE.TRANS64.RED.A1T0 RZ, [R0+URZ], RZ ;  /* 0x000000ff00ff79a7 */ /* 0x0045e200081004ff */
[----:B-1----:R-:W-:-:S02]  /*4ac0*/  LOP3.LUT P3, RZ, R6, 0x1, RZ, 0xc0, !PT ;  /* 0x0000000106ff7812 */ /* 0x002fc4000786c0ff */
[----:B------:R-:W-:-:S04]  /*4ad0*/  SEL R5, RZ, 0x1, P1 ;  /* 0x00000001ff057807 */ /* 0x000fc80000800000 */
[----:B------:R-:W-:Y:S02]  /*4ae0*/  LOP3.LUT R10, R10, R5, RZ, 0x3c, !PT ;  /* 0x000000050a0a7212 */ /* 0x000fe400078e3cff */
[----:B--2---:R-:W-:-:S04]  /*4af0*/  SEL R0, RZ, 0x1, P0 ;  /* 0x00000001ff007807 */ /* 0x004fc80000000000 */
[----:B------:R-:W-:Y:S01]  /*4b00*/  LOP3.LUT R9, R9, R0, RZ, 0x3c, !PT ;  /* 0x0000000009097212 */ /* 0x000fe200078e3cff */
[----:B------:R-:W-:Y:S06]  /*4b10*/  @P3 BRA `(.L_x_95) ;  /* 0xfffffffc002c3947 */ /* 0x000fec000383ffff */
[----:B------:R-:W-:Y:S01]  /*4b20*/  ULEA UR5, UR6, UR37, 0x3 ;  /* 0x0000002506057291 */ /* 0x000fe2000f8e18ff */
[----:B------:R-:W-:-:S08]  /*4b30*/  SHF.L.U32 R3, R12, 0x1f, RZ ;  /* 0x0000001f0c037819 */ /* 0x000fd000000006ff */
[----:B------:R-:W1:Y:S02]  /*4b40*/  SYNCS.PHASECHK.TRANS64 P0, [UR5+0x390], R3 ;  /* 0x00039003ff0075a7 */ /* 0x000e640008001005 */
[----:B-1----:R-:W-:Y:S05]  /*4b50*/  @P0 BRA `(.L_x_96) ;  /* 0x0000000000080947 */ /* 0x002fea0003800000 */
[----:B------:R-:W1:Y:S02]  /*4b60*/  SYNCS.PHASECHK.TRANS64.TRYWAIT P0, [UR5+0x390], R3 ;  /* 0x00039003ff0075a7 */ /* 0x000e640008001105 */
[----:B-1----:R-:W-:Y:S05]  /*4b70*/  @!P0 BRA `(.L_x_97) ;  /* 0x0000004c00588947 */ /* 0x002fea0003800000 */
.L_x_96:
[----:B------:R-:W-:-:S04]  /*4b80*/  UIADD3 UR4, UPT, UPT, UR6, 0x1, URZ ;  /* 0x0000000106047890 */ /* 0x000fc8000fffe0ff */
[----:B------:R-:W-:-:S04]  /*4b90*/  UISETP.NE.AND UP0, UPT, UR4, 0x2, UPT ;  /* 0x000000020400788c */ /* 0x000fc8000bf05270 */
[----:B------:R-:W-:Y:S02]  /*4ba0*/  USEL UR7, URZ, 0x1, UP0 ;  /* 0x00000001ff077887 */ /* 0x000fe40008000000 */
[----:B------:R-:W-:-:S04]  /*4bb0*/  USEL UR4, UR4, URZ, UP0 ;  /* 0x000000ff04047287 */ /* 0x000fc80008000000 */
[----:B------:R-:W-:Y:S01]  /*4bc0*/  ULEA UR4, UR4, UR37, 0x3 ;  /* 0x0000002504047291 */ /* 0x000fe2000f8e18ff */
[----:B-1----:R-:W-:-:S04]  /*4bd0*/  LOP3.LUT R3, R12, UR7, RZ, 0x3c, !PT ;  /* 0x000000070c037c12 */ /* 0x002fc8000f8e3cff */
[----:B------:R-:W-:-:S04]  /*4be0*/  SHF.L.U32 R0, R3, 0x1f, RZ ;  /* 0x0000001f03007819 */ /* 0x000fc800000006ff */
[----:B------:R-:W1:Y:S02]  /*4bf0*/  SYNCS.PHASECHK.TRANS64 P0, [UR4+0x390], R0 ;  /* 0x00039000ff0075a7 */ /* 0x000e640008001004 */
[----:B-1----:R-:W-:Y:S05]  /*4c00*/  @P0 EXIT ;  /* 0x000000000000094d */ /* 0x002fea0003800000 */
[----:B------:R-:W-:Y:S02]  /*4c10*/  SHF.L.U32 R3, R3, 0x1f, RZ ;  /* 0x0000001f03037819 */ /* 0x000fe400000006ff */
[----:B------:R-:W-:-:S07]  /*4c20*/  MOV R0, UR4 ;  /* 0x0000000400007c02 */ /* 0x000fce0008000f00 */
.L_x_98:
[----:B-1----:R1:W2:Y:S02]  /*4c30*/  SYNCS.PHASECHK.TRANS64.TRYWAIT P0, [R0+URZ+0x390], R3 ;  /* 0x00039003000075a7 */ /* 0x0022a400080011ff */
[----:B--2---:R-:W-:Y:S05]  /*4c40*/  @!P0 NANOSLEEP.SYNCS 0x989680 ;  /* 0x009896800000895d */ /* 0x004fea0003900000 */
[----:B------:R-:W2:Y:S02]  /*4c50*/  @!P0 SYNCS.PHASECHK.TRANS64 P0, [R0+URZ+0x390], R3 ;  /* 0x00039003000085a7 */ /* 0x000ea400080010ff */
[----:B--2---:R-:W-:Y:S05]  /*4c60*/  @P0 EXIT ;  /* 0x000000000000094d */ /* 0x004fea0003800000 */
[----:B------:R-:W-:Y:S05]  /*4c70*/  BRA `(.L_x_98) ;  /* 0xfffffffc00ec7947 */ /* 0x000fea000383ffff */
.L_x_91:
[----:B------:R-:W-:-:S09]  /*4c80*/  UISETP.NE.AND UP1, UPT, UR8, URZ, UPT ;  /* 0x000000ff0800728c */ /* 0x000fd2000bf25270 */
[----:B------:R-:W-:Y:S05]  /*4c90*/  BRA.U UP1, `(.L_x_99) ;  /* 0x0000000d01787547 */ /* 0x000fea000b800000 */
[----:B------:R-:W-:Y:S01]  /*4ca0*/  UMOV UR4, 0x40 ;  /* 0x0000004000047882 */ /* 0x000fe20000000000 */
[----:B------:R-:W-:Y:S01]  /*4cb0*/  NOP ;  /* 0x0000000000007918 */ /* 0x000fe20000000000 */
[----:B------:R-:W-:Y:S01]  /*4cc0*/  ULEA UR4, UR37, UR4, 0x18 ;  /* 0x0000000425047291 */ /* 0x000fe2000f8ec0ff */
[----:B------:R-:W-:Y:S02]  /*4cd0*/  UMOV UR5, 0x400 ;  /* 0x0000040000057882 */ /* 0x000fe40000000000 */
[----:B------:R-:W-:-:S06]  /*4ce0*/  ULEA UR37, UR37, UR5, 0x18 ;  /* 0x0000000525257291 */ /* 0x000fcc000f8ec0ff */
[----:B------:R-:W1:Y:S02]  /*4cf0*/  LDS.U8 R0, [UR4+0x1c] ;  /* 0x00001c04ff007984 */ /* 0x000e640008000000 */
[----:B-1----:R-:W-:-:S13]  /*4d00*/  ISETP.NE.AND P0, PT, R0, RZ, PT ;  /* 0x000000ff0000720c */ /* 0x002fda0003f05270 */
[----:B------:R-:W-:Y:S05]  /*4d10*/  @P0 BRA `(.L_x_100) ;  /* 0x0000000000580947 */ /* 0x000fea0003800000 */
[----:B------:R-:W-:-:S13]  /*4d20*/  ELECT P0, URZ, PT ;  /* 0x0000000000ff782f */ /* 0x000fda0003800000 */
[----:B------:R-:W-:Y:S05]  /*4d30*/  @!P0 BRA `(.L_x_101) ;  /* 0x0000000000608947 */ /* 0x000fea0003800000 */
[----:B------:R-:W-:Y:S01]  /*4d40*/  UMOV UR5, 0x10 ;  /* 0x0000001000057882 */ /* 0x000fe20000000000 */
[----:B------:R-:W-:Y:S01]  /*4d50*/  HFMA2 R0, -RZ, RZ, 0, 5.9604644775390625e-08 ;  /* 0x00000001ff007431 */ /* 0x000fe200000001ff */
[----:B------:R-:W-:-:S03]  /*4d60*/  MOV R2, 0xffff ;  /* 0x0000ffff00027802 */ /* 0x000fc60000000f00 */
[----:B------:R-:W-:Y:S04]  /*4d70*/  DEPBAR.LE SB1, 0x36 ;  /* 0x00009d800000791a */ /* 0x000fe80000000000 */
[----:B------:R-:W1:Y:S02]  /*4d80*/  UTCATOMSWS.FIND_AND_SET.ALIGN UP0, UR5, UR5 ;  /* 0x00000005000575e3 */ /* 0x000e640008000800 */
[----:B-1----:R-:W-:Y:S01]  /*4d90*/  MOV R3, UR5 ;  /* 0x0000000500037c02 */ /* 0x002fe20008000f00 */
[----:B------:R-:W-:Y:S06]  /*4da0*/  BRA.U UP0, `(.L_x_102) ;  /* 0x0000000100187547 */ /* 0x000fec000b800000 */
.L_x_103:
[----:B------:R-:W-:Y:S05]  /*4db0*/  NANOSLEEP 0x64 ;  /* 0x000000640000795d */ /* 0x000fea0003800000 */
[----:B------:R-:W-:-:S05]  /*4dc0*/  UMOV UR5, 0x10 ;  /* 0x0000001000057882 */ /* 0x000fca0000000000 */
[----:B------:R-:W-:Y:S04]  /*4dd0*/  DEPBAR.LE SB1, 0x36 ;  /* 0x00009d800000791a */ /* 0x000fe80000000000 */
[----:B------:R-:W1:Y:S02]  /*4de0*/  UTCATOMSWS.FIND_AND_SET.ALIGN UP0, UR5, UR5 ;  /* 0x00000005000575e3 */ /* 0x000e640008000800 */
[----:B-1----:R-:W-:Y:S01]  /*4df0*/  MOV R3, UR5 ;  /* 0x0000000500037c02 */ /* 0x002fe20008000f00 */
[----:B------:R-:W-:Y:S05]  /*4e00*/  BRA.U !UP0, `(.L_x_103) ;  /* 0xfffffffd08e87547 */ /* 0x000fea000b83ffff */
.L_x_102:
[-C--:B------:R-:W-:Y:S02]  /*4e10*/  SHF.L.U32 R2, R2, R3.reuse, RZ ;  /* 0x0000000302027219 */ /* 0x080fe400000006ff */
[----:B------:R-:W-:Y:S01]  /*4e20*/  SHF.L.U32 R0, R0, R3, RZ ;  /* 0x0000000300007219 */ /* 0x000fe200000006ff */
[----:B------:R-:W-:Y:S02]  /*4e30*/  IMAD.SHL.U32 R3, R3, 0x20, RZ ;  /* 0x0000002003037824 */ /* 0x000fe400078e00ff */
[----:B------:R1:W-:Y:S04]  /*4e40*/  ATOMS.OR RZ, [UR4+0x14], R2 ;  /* 0x00001402ffff798c */ /* 0x0003e8000b000004 */
[----:B------:R1:W-:Y:S04]  /*4e50*/  ATOMS.OR RZ, [UR4+0x18], R0 ;  /* 0x00001800ffff798c */ /* 0x0003e8000b000004 */
[----:B------:R1:W-:Y:S01]  /*4e60*/  STS [UR37+0x430], R3 ;  /* 0x00043003ff007988 */ /* 0x0003e20008000825 */
[----:B------:R-:W-:Y:S05]  /*4e70*/  BRA `(.L_x_101) ;  /* 0x0000000000107947 */ /* 0x000fea0003800000 */
.L_x_100:
[----:B------:R-:W-:Y:S02]  /*4e80*/  MOV R0, 0xffffffff ;  /* 0xffffffff00007802 */ /* 0x000fe40000000f00 */
[----:B------:R-:W-:-:S03]  /*4e90*/  MOV R2, 0x4ec0 ;  /* 0x00004ec000027802 */ /* 0x000fc60000000f00 */
[----:B------:R1:W-:Y:S04]  /*4ea0*/  STS [UR37+0x430], R0 ;  /* 0x00043000ff007988 */ /* 0x0003e80008000825 */
[----:B-1-3-5:R-:W-:Y:S05]  /*4eb0*/  CALL.REL.NOINC `($__internal_1_$__cuda_sm10x_tcgen05_guardrail_trap_phase_invalid_during_alloc) ;  /* 0x0000004c00d47944 */ /* 0x02afea0003c00000 */
.L_x_101:
[----:B------:R-:W-:Y:S05]  /*4ec0*/  WARPSYNC.ALL ;  /* 0x0000000000007948 */ /* 0x000fea0003800000 */
[----:B------:R-:W2:Y:S01]  /*4ed0*/  S2UR UR6, SR_CgaCtaId ;  /* 0x00000000000679c3 */ /* 0x000ea20000008800 */
[----:B------:R-:W-:Y:S01]  /*4ee0*/  UMOV UR4, 0x400 ;  /* 0x0000040000047882 */ /* 0x000fe20000000000 */
[----:B------:R-:W-:-:S06]  /*4ef0*/  NOP ;  /* 0x0000000000007918 */ /* 0x000fcc0000000000 */
[----:B------:R-:W-:Y:S06]  /*4f00*/  BAR.ARV 0x6, 0xa0 ;  /* 0x0182800000007b1d */ /* 0x000fec0000002000 */
[----:B------:R-:W4:Y:S01]  /*4f10*/  LDCU UR7, c[0x0][0x38c] ;  /* 0x00007180ff0777ac */ /* 0x000f220008000800 */
[----:B------:R-:W-:Y:S01]  /*4f20*/  IMAD.MOV.U32 R11, RZ, RZ, 0x1 ;  /* 0x00000001ff0b7424 */ /* 0x000fe200078e00ff */
[----:B------:R-:W-:Y:S01]  /*4f30*/  CS2R R8, SRZ ;  /* 0x0000000000087805 */ /* 0x000fe2000001ff00 */
[----:B------:R-:W-:Y:S01]  /*4f40*/  IMAD.MOV.U32 R10, RZ, RZ, RZ ;  /* 0x000000ffff0a7224 */ /* 0x000fe200078e00ff */
[----:B------:R-:W-:Y:S01]  /*4f50*/  UMOV UR17, URZ ;  /* 0x000000ff00117c82 */ /* 0x000fe20008000000 */
[----:B------:R-:W-:Y:S01]  /*4f60*/  UMOV UR16, URZ ;  /* 0x000000ff00107c82 */ /* 0x000fe20008000000 */
[----:B------:R-:W-:Y:S01]  /*4f70*/  UMOV UR20, 0x0 ;  /* 0x0000000000147882 */ /* 0x000fe20000000000 */
[----:B------:R-:W-:Y:S01]  /*4f80*/  UMOV UR21, 0x4110410 ;  /* 0x0411041000157882 */ /* 0x000fe20000000000 */
[----:B--2---:R-:W-:Y:S01]  /*4f90*/  ULEA UR6, UR6, UR4, 0x18 ;  /* 0x0000000406067291 */ /* 0x004fe2000f8ec0ff */
[----:B------:R-:W2:Y:S03]  /*4fa0*/  LDCU UR4, c[0x0][0x38c] ;  /* 0x00007180ff0477ac */ /* 0x000ea60008000800 */
[----:B------:R-:W-:-:S02]  /*4fb0*/  UIADD3 UR11, UPT, UPT, UR6, 0x2800, URZ ;  /* 0x00002800060b7890 */ /* 0x000fc4000fffe0ff */
[----:B----4-:R-:W-:-:S03]  /*4fc0*/  UIADD3 UR7, UPT, UPT, UR7, 0x1f, URZ ;  /* 0x0000001f07077890 */ /* 0x010fc6000fffe0ff */
[----:B-1----:R-:W1:Y:S01]  /*4fd0*/  LDS R0, [UR6+0x430] ;  /* 0x00043006ff007984 */ /* 0x002e620008000800 */
[----:B------:R-:W-:Y:S02]  /*4fe0*/  UIADD3 UR18, UPT, UPT, UR6, 0x1d800, URZ ;  /* 0x0001d80006127890 */ /* 0x000fe4000fffe0ff */
[----:B------:R-:W-:Y:S02]  /*4ff0*/  USHF.R.S32.HI UR5, URZ, 0x1f, UR7 ;  /* 0x0000001fff057899 */ /* 0x000fe40008011407 */
[----:B------:R-:W-:Y:S02]  /*5000*/  USHF.R.U32.HI UR11, URZ, 0x4, UR11 ;  /* 0x00000004ff0b7899 */ /* 0x000fe4000801160b */
[----:B------:R-:W-:Y:S02]  /*5010*/  ULEA.HI UR5, UR5, UR7, URZ, 0x5 ;  /* 0x0000000705057291 */ /* 0x000fe4000f8f28ff */
[----:B------:R-:W-:Y:S02]  /*5020*/  USHF.R.U32.HI UR18, URZ, 0x4, UR18 ;  /* 0x00000004ff127899 */ /* 0x000fe40008011612 */
[----:B------:R-:W-:-:S02]  /*5030*/  USHF.R.S32.HI UR5, URZ, 0x5, UR5 ;  /* 0x00000005ff057899 */ /* 0x000fc40008011405 */
[----:B------:R-:W-:Y:S02]  /*5040*/  ULOP3.LUT UR11, UR11, 0x3fff, URZ, 0xc0, !UPT ;  /* 0x00003fff0b0b7892 */ /* 0x000fe4000f8ec0ff */
[----:B------:R-:W-:Y:S02]  /*5050*/  UISETP.LT.AND UP0, UPT, UR5, 0x1, UPT ;  /* 0x000000010500788c */ /* 0x000fe4000bf01270 */
[----:B------:R-:W-:Y:S02]  /*5060*/  ULOP3.LUT UR18, UR18, 0x3fff, URZ, 0xc0, !UPT ;  /* 0x00003fff12127892 */ /* 0x000fe4000f8ec0ff */
[----:B------:R-:W-:Y:S02]  /*5070*/  USEL UR10, UR5, 0x1, !UP0 ;  /* 0x00000001050a7887 */ /* 0x000fe4000c000000 */
[----:B------:R-:W-:Y:S02]  /*5080*/  ULOP3.LUT UR11, UR11, 0x10000, URZ, 0xfc, !UPT ;  /* 0x000100000b0b7892 */ /* 0x000fe4000f8efcff */
[----:B------:R-:W-:-:S02]  /*5090*/  UIADD3 UR10, UPT, UPT, -UR10, URZ, URZ ;  /* 0x000000ff0a0a7290 */ /* 0x000fc4000fffe1ff */
[----:B--2---:R-:W-:Y:S01]  /*50a0*/  UISETP.GE.AND UP3, UPT, UR4, 0x1, UPT ;  /* 0x000000010400788c */ /* 0x004fe2000bf66270 */
[----:B-1----:R-:W-:-:S15]  /*50b0*/  R2UR UR19, R0 ;  /* 0x00000000001372ca */ /* 0x002fde00000e0000 */
.L_x_110:
[----:B------:R-:W-:Y:S02]  /*50c0*/  LEA R0, R10, UR6, 0x3 ;  /* 0x000000060a007c11 */ /* 0x000fe4000f8e18ff */
[----:B------:R-:W-:Y:S02]  /*50d0*/  SHF.L.U32 R5, R9, 0x1f, RZ ;  /* 0x0000001f09057819 */ /* 0x000fe400000006ff */
[----:B------:R-:W-:Y:S01]  /*50e0*/  PLOP3.LUT P0, PT, PT, PT, UP3, 0x80, 0x8 ;  /* 0x000000000008781c */ /* 0x000fe20003f0f038 */
[----:B------:R-:W-:Y:S01]  /*50f0*/  VIADD R3, R0, 0x390 ;  /* 0x0000039000037836 */ /* 0x000fe20000000000 */
[----:B-1----:R-:W1:Y:S02]  /*5100*/  SYNCS.PHASECHK.TRANS64.TRYWAIT P1, [R0+URZ+0x380], R5 ;  /* 0x00038005000075a7 */ /* 0x002e6400080211ff */
[----:B-1--4-:R-:W-:Y:S09]  /*5110*/  @!P1 BRA `(.L_x_104) ;  /* 0x0000004800089947 */ /* 0x012ff20003800000 */
.L_x_261:
[----:B------:R-:W-:Y:S01]  /*5120*/  LEA R4, R10, UR6, 0x4 ;  /* 0x000000060a047c11 */ /* 0x000fe2000f8e20ff */
[----:B------:R-:W-:Y:S01]  /*5130*/  @UP3 ULEA UR4, UR16, UR6, 0x3 ;  /* 0x0000000610043291 */ /* 0x000fe2000f8e18ff */
[----:B------:R-:W-:Y:S01]  /*5140*/  PLOP3.LUT P2, PT, PT, PT, PT, 0x80, 0x8 ;  /* 0x000000000008781c */ /* 0x000fe20003f4f070 */
[----:B------:R-:W-:Y:S01]  /*5150*/  ULEA UR9, UR17, UR6, 0x3 ;  /* 0x0000000611097291 */ /* 0x000fe2000f8e18ff */
[----:B------:R-:W-:Y:S02]  /*5160*/  PRMT R3, RZ, 0x654, R3 ;  /* 0x00000654ff037816 */ /* 0x000fe40000000003 */
[----:B-1----:R-:W1:Y:S01]  /*5170*/  LDS.128 R4, [R4+0x410] ;  /* 0x0004100004047984 */ /* 0x002e620000000c00 */
[----:B------:R-:W-:Y:S02]  /*5180*/  @P0 SHF.L.U32 R2, R8, 0x1f, RZ ;  /* 0x0000001f08020819 */ /* 0x000fe400000006ff */
[----:B------:R-:W-:Y:S01]  /*5190*/  SHF.L.U32 R0, R11, 0x1f, RZ ;  /* 0x0000001f0b007819 */ /* 0x000fe200000006ff */
[----:B------:R-:W-:Y:S01]  /*51a0*/  @!PT LDS RZ, [RZ] ;  /* 0x00000000fffff984 */ /* 0x000fe20000000800 */
[----:B------:R-:W-:Y:S01]  /*51b0*/  @!PT LDS RZ, [RZ] ;  /* 0x00000000fffff984 */ /* 0x000fe20000000800 */
[----:B------:R-:W-:Y:S01]  /*51c0*/  @!PT LDS RZ, [RZ] ;  /* 0x00000000fffff984 */ /* 0x000fe20000000800 */
[----:B------:R-:W-:Y:S01]  /*51d0*/  @!PT LDS RZ, [RZ] ;  /* 0x00000000fffff984 */ /* 0x000fe20000000800 */
[----:B------:R2:W-:Y:S06]  /*51e0*/  MEMBAR.ALL.CTA ;  /* 0x0000000000007992 */ /* 0x0005ec0000008000 */
[----:B--2---:R-:W2:Y:S02]  /*51f0*/  FENCE.VIEW.ASYNC.S ;  /* 0x00000000000073c6 */ /* 0x004ea40000000000 */
[----:B--2---:R2:W-:Y:S01]  /*5200*/  SYNCS.ARRIVE.TRANS64.RED.A1T0 RZ, [R3+URZ], RZ ;  /* 0x000000ff03ff79a7 */ /* 0x0045e200081004ff */
[----:B------:R2:W4:Y:S01]  /*5210*/  @P0 SYNCS.PHASECHK.TRANS64.TRYWAIT P2, [UR4], R2 ;  /* 0x00000002ff0005a7 */ /* 0x0005220008041104 */
[----:B-1----:R-:W-:Y:S01]  /*5220*/  LOP3.LUT P1, RZ, R6, 0x1, RZ, 0xc0, !PT ;  /* 0x0000000106ff7812 */ /* 0x002fe2000782c0ff */
[----:B------:R-:W1:Y:S02]  /*5230*/  SYNCS.PHASECHK.TRANS64.TRYWAIT P0, [UR9+0x3c0], R0 ;  /* 0x0003c000ff0075a7 */ /* 0x000e640008001109 */
[----:B-12-4-:R-:W-:Y:S10]  /*5240*/  @!P0 BRA `(.L_x_105) ;  /* 0x0000004400d08947 */ /* 0x016ff40003800000 */
.L_x_263:
[----:B------:R-:W-:Y:S01]  /*5250*/  IADD3 R10, PT, PT, R10, 0x1, RZ ;  /* 0x000000010a0a7810 */ /* 0x000fe20007ffe0ff */
[----:B------:R-:W-:Y:S06]  /*5260*/  BRA.U !UP3, `(.L_x_106) ;  /* 0x000000010ba47547 */ /* 0x000fec000b800000 */
[----:B------:R-:W-:Y:S02]  /*5270*/  ULEA.HI UR8, UR17, UR17, URZ, 0x1 ;  /* 0x0000001111087291 */ /* 0x000fe4000f8f08ff */
[----:B------:R-:W-:Y:S02]  /*5280*/  UPLOP3.LUT UP4, UPT, UPT, UPT, UPT, 0x40, 0x4 ;  /* 0x000000000004789c */ /* 0x000fe40003f8e870 */
[----:B------:R-:W-:Y:S02]  /*5290*/  USHF.L.U32 UR4, UR8, 0x5, URZ ;  /* 0x0000000508047899 */ /* 0x000fe400080006ff */
[----:B------:R-:W-:Y:S02]  /*52a0*/  ULOP3.LUT UR8, UR8, 0xffe, URZ, 0xc0, !UPT ;  /* 0x00000ffe08087892 */ /* 0x000fe4000f8ec0ff */
[----:B------:R-:W-:Y:S02]  /*52b0*/  ULOP3.LUT UR4, UR4, 0xffffffc0, URZ, 0xc0, !UPT ;  /* 0xffffffc004047892 */ /* 0x000fe4000f8ec0ff */
[----:B------:R-:W-:-:S02]  /*52c0*/  UIADD3 UR8, UPT, UPT, -UR8, UR17, URZ ;  /* 0x0000001108087290 */ /* 0x000fc4000fffe1ff */
[----:B------:R-:W-:Y:S01]  /*52d0*/  UIADD3 UR4, UPT, UPT, UR19, UR4, URZ ;  /* 0x0000000413047290 */ /* 0x000fe2000fffe0ff */
[----:B------:R-:W-:Y:S01]  /*52e0*/  UMOV UR15, UR10 ;  /* 0x0000000a000f7c82 */ /* 0x000fe20008000000 */
[----:B------:R-:W-:Y:S02]  /*52f0*/  UMOV UR14, UR5 ;  /* 0x00000005000e7c82 */ /* 0x000fe40008000000 */
[----:B------:R-:W-:Y:S01]  /*5300*/  ULEA UR8, UR8, UR4, 0x14 ;  /* 0x0000000408087291 */ /* 0x000fe2000f8ea0ff */
[----:B------:R-:W-:-:S11]  /*5310*/  UMOV UR13, UR16 ;  /* 0x00000010000d7c82 */ /* 0x000fd60008000000 */
.L_x_109:
[----:B------:R-:W-:Y:S02]  /*5320*/  UIADD3 UR15, UPT, UPT, UR15, 0x1, URZ ;  /* 0x000000010f0f7890 */ /* 0x000fe4000fffe0ff */
[----:B--2---:R-:W-:Y:S02]  /*5330*/  ULEA UR7, UR13, UR6, 0x3 ;  /* 0x000000060d077291 */ /* 0x004fe4000f8e18ff */
[----:B------:R-:W-:Y:S01]  /*5340*/  UISETP.NE.AND UP0, UPT, UR15, URZ, UPT ;  /* 0x000000ff0f00728c */ /* 0x000fe2000bf05270 */
[----:B----4-:R-:W-:Y:S10]  /*5350*/  @P2 BRA `(.L_x_107) ;  /* 0x00000000000c2947 */ /* 0x010ff40003800000 */
[----:B-1----:R-:W-:Y:S04]  /*5360*/  SHF.L.U32 R3, R8, 0x1f, RZ ;  /* 0x0000001f08037819 */ /* 0x002fe800000006ff */
[----:B------:R-:W1:Y:S02]  /*5370*/  SYNCS.PHASECHK.TRANS64.TRYWAIT P0, [UR7], R3 ;  /* 0x00000003ff0075a7 */ /* 0x000e640008001107 */
[----:B-1----:R-:W-:Y:S05]  /*5380*/  @!P0 BRA `(.L_x_108) ;  /* 0x0000004400988947 */ /* 0x002fea0003800000 */
.L_x_107:
[----:B------:R-:W-:Y:S01]  /*5390*/  UISETP.NE.AND UP1, UPT, UR14, 0x1, UPT ;  /* 0x000000010e00788c */ /* 0x000fe2000bf25270 */
[----:B------:R-:W-:Y:S01]  /*53a0*/  PLOP3.LUT P2, PT, PT, PT, PT, 0x80, 0x8 ;  /* 0x000000000008781c */ /* 0x000fe20003f4f070 */
[----:B------:R-:W-:Y:S02]  /*53b0*/  UIADD3 UR16, UPT, UPT, UR13, 0x1, URZ ;  /* 0x000000010d107890 */ /* 0x000fe4000fffe0ff */
[----:B------:R-:W-:Y:S02]  /*53c0*/  UIADD3 UR7, UPT, UPT, UR7, 0x1b0, URZ ;  /* 0x000001b007077890 */ /* 0x000fe4000fffe0ff */
[----:B------:R-:W-:Y:S01]  /*53d0*/  UISETP.NE.AND UP2, UPT, UR16, 0x36, UPT ;  /* 0x000000361000788c */ /* 0x000fe2000bf45270 */
[----:B------:R-:W-:Y:S01]  /*53e0*/  PLOP3.LUT P0, PT, PT, PT, UP1, 0x80, 0x8 ;  /* 0x000000000008781c */ /* 0x000fe20003f0f018 */
[----:B------:R-:W-:Y:S02]  /*53f0*/  UIADD3 UR14, UPT, UPT, UR14, -0x1, URZ ;  /* 0xffffffff0e0e7890 */ /* 0x000fe4000fffe0ff */
[----:B------:R-:W-:Y:S02]  /*5400*/  USEL UR12, URZ, 0x1, UP2 ;  /* 0x00000001ff0c7887 */ /* 0x000fe40009000000 */
[----:B------:R-:W-:Y:S01]  /*5410*/  USEL UR16, UR16, URZ, UP2 ;  /* 0x000000ff10107287 */ /* 0x000fe20009000000 */
[----:B------:R-:W-:Y:S01]  /*5420*/  UMOV UR23, 0x80004020 ;  /* 0x8000402000177882 */ /* 0x000fe20000000000 */
[----:B------:R-:W-:Y:S02]  /*5430*/  UMOV UR25, 0xc0004010 ;  /* 0xc000401000197882 */ /* 0x000fe40000000000 */
[----:B------:R-:W-:Y:S01]  /*5440*/  @UP1 ULEA UR4, UR16, UR6, 0x3 ;  /* 0x0000000610041291 */ /* 0x000fe2000f8e18ff */
[----:B------:R-:W-:Y:S04]  /*5450*/  LOP3.LUT R8, R8, UR12, RZ, 0x3c, !PT ;  /* 0x0000000c08087c12 */ /* 0x000fe8000f8e3cff */
[----:B-1----:R-:W-:Y:S04]  /*5460*/  @P0 SHF.L.U32 R0, R8, 0x1f, RZ ;  /* 0x0000001f08000819 */ /* 0x002fe800000006ff */
[----:B------:R2:W4:Y:S01]  /*5470*/  @P0 SYNCS.PHASECHK.TRANS64.TRYWAIT P2, [UR4], R0 ;  /* 0x00000000ff0005a7 */ /* 0x0005220008041104 */
[----:B------:R-:W-:Y:S03]  /*5480*/  USHF.L.U32 UR4, UR13, 0x7, URZ ;  /* 0x000000070d047899 */ /* 0x000fe600080006ff */
[----:B------:R-:W-:Y:S01]  /*5490*/  UMOV UR13, UR16 ;  /* 0x00000010000d7c82 */ /* 0x000fe20008000000 */
[----:B------:R-:W-:Y:S02]  /*54a0*/  UIADD3 UR22, UPT, UPT, UR18, UR4, URZ ;  /* 0x0000000412167290 */ /* 0x000fe4000fffe0ff */
[----:B------:R-:W-:Y:S09]  /*54b0*/  UIADD3 UR24, UPT, UPT, UR4, UR11, URZ ;  /* 0x0000000b04187290 */ /* 0x000ff2000fffe0ff */
[----:B------:R2:W-:Y:S01]  /*54c0*/  UTCQMMA gdesc[UR24], gdesc[UR22], tmem[UR8], tmem[UR20], idesc[UR21], UP4 ;  /* 0x00ff1416180075ea */ /* 0x0005e2000a000308 */
[----:B------:R-:W-:Y:S01]  /*54d0*/  UPLOP3.LUT UP4, UPT, UPT, UPT, UPT, 0x80, 0x8 ;  /* 0x000000000008789c */ /* 0x000fe20003f8f070 */
[----:B------:R2:W-:Y:S01]  /*54e0*/  UTCBAR [UR7], URZ ;  /* 0x000000ff070073e9 */ /* 0x0005e200080000ff */
[----:B------:R-:W-:Y:S09]  /*54f0*/  BRA.U UP0, `(.L_x_109) ;  /* 0xfffffffd00887547 */ /* 0x000ff2000b83ffff */
.L_x_106:
[----:B------:R-:W-:Y:S01]  /*5500*/  UIADD3 UR17, UPT, UPT, UR17, 0x1, URZ ;  /* 0x0000000111117890 */ /* 0x000fe2000fffe0ff */
[C---:B------:R-:W-:Y:S01]  /*5510*/  ISETP.NE.AND P0, PT, R10.reuse, 0x2, PT ;  /* 0x000000020a00780c */ /* 0x040fe20003f05270 */
[----:B------:R-:W-:Y:S02]  /*5520*/  UIADD3 UR9, UPT, UPT, UR9, 0x3a0, URZ ;  /* 0x000003a009097890 */ /* 0x000fe4000fffe0ff */
[----:B------:R-:W-:Y:S01]  /*5530*/  UISETP.NE.AND UP0, UPT, UR17, 0x4, UPT ;  /* 0x000000041100788c */ /* 0x000fe2000bf05270 */
[----:B-12---:R-:W-:Y:S02]  /*5540*/  SEL R0, RZ, 0x1, P0 ;  /* 0x00000001ff007807 */ /* 0x006fe40000000000 */
[----:B------:R-:W-:Y:S01]  /*5550*/  SEL R10, R10, RZ, P0 ;  /* 0x000000ff0a0a7207 */ /* 0x000fe20000000000 */
[----:B------:R-:W-:Y:S01]  /*5560*/  USEL UR4, URZ, 0x1, UP0 ;  /* 0x00000001ff047887 */ /* 0x000fe20008000000 */
[----:B------:R-:W-:Y:S01]  /*5570*/  LOP3.LUT R9, R9, R0, RZ, 0x3c, !PT ;  /* 0x0000000009097212 */ /* 0x000fe200078e3cff */
[----:B------:R-:W-:Y:S01]  /*5580*/  USEL UR17, UR17, URZ, UP0 ;  /* 0x000000ff11117287 */ /* 0x000fe20008000000 */
[----:B------:R1:W-:Y:S03]  /*5590*/  UTCBAR [UR9], URZ ;  /* 0x000000ff090073e9 */ /* 0x0003e600080000ff */
[----:B------:R-:W-:Y:S01]  /*55a0*/  LOP3.LUT R11, R11, UR4, RZ, 0x3c, !PT ;  /* 0x000000040b0b7c12 */ /* 0x000fe2000f8e3cff */
[----:B------:R-:W-:Y:S07]  /*55b0*/  @P1 BRA `(.L_x_110) ;  /* 0xfffffff800c01947 */ /* 0x000fee000383ffff */
[----:B------:R-:W2:Y:S01]  /*55c0*/  S2UR UR4, SR_CgaCtaId ;  /* 0x00000000000479c3 */ /* 0x000ea20000008800 */
[----:B------:R-:W-:Y:S01]  /*55d0*/  ELECT P0, URZ, PT ;  /* 0x0000000000ff782f */ /* 0x000fe20003800000 */
[----:B------:R-:W-:Y:S01]  /*55e0*/  IMAD.MOV.U32 R0, RZ, RZ, 0x1 ;  /* 0x00000001ff007424 */ /* 0x000fe200078e00ff */
[----:B------:R-:W-:Y:S01]  /*55f0*/  UIADD3 UR6, UPT, UPT, UR6, 0x3c0, URZ ;  /* 0x000003c006067890 */ /* 0x000fe2000fffe0ff */
[----:B------:R-:W-:Y:S01]  /*5600*/  SHF.L.U32 R3, R11, 0x1f, RZ ;  /* 0x0000001f0b037819 */ /* 0x000fe200000006ff */
[----:B------:R-:W-:-:S03]  /*5610*/  UMOV UR5, 0x40 ;  /* 0x0000004000057882 */ /* 0x000fc60000000000 */
[----:B------:R-:W-:Y:S01]  /*5620*/  UVIRTCOUNT.DEALLOC.SMPOOL 0x80 ;  /* 0x000000800000784c */ /* 0x000fe20000000000 */
[----:B--2---:R-:W-:Y:S02]  /*5630*/  ULEA UR4, UR4, UR5, 0x18 ;  /* 0x0000000504047291 */ /* 0x004fe4000f8ec0ff */
[----:B------:R-:W-:-:S07]  /*5640*/  ULEA UR5, UR17, UR6, 0x3 ;  /* 0x0000000611057291 */ /* 0x000fce000f8e18ff */
[----:B------:R2:W-:Y:S02]  /*5650*/  @P0 STS.U8 [UR4+0x1c], R0 ;  /* 0x00001c00ff000988 */ /* 0x0005e40008000004 */
[----:B------:R-:W3:Y:S02]  /*5660*/  SYNCS.PHASECHK.TRANS64.TRYWAIT P0, [UR5], R3 ;  /* 0x00000003ff0075a7 */ /* 0x000ee40008001105 */
[----:B--23--:R-:W-:Y:S05]  /*5670*/  @!P0 BRA `(.L_x_111) ;  /* 0x0000004000f48947 */ /* 0x00cfea0003800000 */
.L_x_266:
[----:B------:R-:W-:-:S04]  /*5680*/  UIADD3 UR7, UPT, UPT, UR17, 0x1, URZ ;  /* 0x0000000111077890 */ /* 0x000fc8000fffe0ff */
[----:B------:R-:W-:-:S04]  /*5690*/  UISETP.NE.AND UP0, UPT, UR7, 0x4, UPT ;  /* 0x000000040700788c */ /* 0x000fc8000bf05270 */
[----:B------:R-:W-:Y:S02]  /*56a0*/  USEL UR8, URZ, 0x1, UP0 ;  /* 0x00000001ff087887 */ /* 0x000fe40008000000 */
[----:B------:R-:W-:-:S04]  /*56b0*/  USEL UR7, UR7, URZ, UP0 ;  /* 0x000000ff07077287 */ /* 0x000fc80008000000 */
[----:B------:R-:W-:Y:S01]  /*56c0*/  ULEA UR5, UR7, UR6, 0x3 ;  /* 0x0000000607057291 */ /* 0x000fe2000f8e18ff */
[----:B------:R-:W-:-:S04]  /*56d0*/  LOP3.LUT R2, R11, UR8, RZ, 0x3c, !PT ;  /* 0x000000080b027c12 */ /* 0x000fc8000f8e3cff */
[----:B--2---:R-:W-:-:S04]  /*56e0*/  SHF.L.U32 R3, R2, 0x1f, RZ ;  /* 0x0000001f02037819 */ /* 0x004fc800000006ff */
[----:B------:R-:W2:Y:S02]  /*56f0*/  SYNCS.PHASECHK.TRANS64.TRYWAIT P0, [UR5], R3 ;  /* 0x00000003ff0075a7 */ /* 0x000ea40008001105 */
[----:B--2---:R-:W-:Y:S05]  /*5700*/  @!P0 BRA `(.L_x_112) ;  /* 0x0000004000e88947 */ /* 0x004fea0003800000 */
.L_x_268:
        /* <DEDUP_REMOVED lines=9> */
.L_x_270:
[----:B------:R-:W-:-:S04]  /*57a0*/  UIADD3 UR7, UPT, UPT, UR7, 0x1, URZ ;  /* 0x0000000107077890 */ /* 0x000fc8000fffe0ff */
[----:B------:R-:W-:-:S04]  /*57b0*/  UISETP.NE.AND UP0, UPT, UR7, 0x4, UPT ;  /* 0x000000040700788c */ /* 0x000fc8000bf05270 */
[----:B------:R-:W-:Y:S02]  /*57c0*/  USEL UR5, URZ, 0x1, UP0 ;  /* 0x00000001ff057887 */ /* 0x000fe40008000000 */
[----:B------:R-:W-:-:S04]  /*57d0*/  USEL UR7, UR7, URZ, UP0 ;  /* 0x000000ff07077287 */ /* 0x000fc80008000000 */
[----:B------:R-:W-:Y:S01]  /*57e0*/  ULEA UR7, UR7, UR6, 0x3 ;  /* 0x0000000607077291 */ /* 0x000fe2000f8e18ff */
[----:B--2---:R-:W-:-:S04]  /*57f0*/  LOP3.LUT R3, R2, UR5, RZ, 0x3c, !PT ;  /* 0x0000000502037c12 */ /* 0x004fc8000f8e3cff */
[----:B------:R-:W-:-:S04]  /*5800*/  SHF.L.U32 R3, R3, 0x1f, RZ ;  /* 0x0000001f03037819 */ /* 0x000fc800000006ff */
[----:B------:R-:W2:Y:S02]  /*5810*/  SYNCS.PHASECHK.TRANS64.TRYWAIT P0, [UR7], R3 ;  /* 0x00000003ff0075a7 */ /* 0x000ea40008001107 */
[----:B--2---:R-:W-:Y:S05]  /*5820*/  @!P0 BRA `(.L_x_114) ;  /* 0x0000004000d08947 */ /* 0x004fea0003800000 */
.L_x_272:
[----:B------:R-:W-:Y:S01]  /*5830*/  NOP ;  /* 0x0000000000007918 */ /* 0x000fe20000000000 */
[----:B--2---:R-:W2:Y:S01]  /*5840*/  LDS R0, [UR4+0x14] ;  /* 0x00001404ff007984 */ /* 0x004ea20008000800 */
[----:B------:R-:W-:Y:S01]  /*5850*/  ULOP3.LUT UR6, UR19, 0xffff, URZ, 0xc0, !UPT ;  /* 0x0000ffff13067892 */ /* 0x000fe2000f8ec0ff */
[----:B------:R-:W-:Y:S01]  /*5860*/  UMOV UR8, 0xffff ;  /* 0x0000ffff00087882 */ /* 0x000fe20000000000 */
[----:B------:R-:W-:Y:S02]  /*5870*/  UMOV UR5, 0x1 ;  /* 0x0000000100057882 */ /* 0x000fe40000000000 */
[----:B------:R-:W-:-:S04]  /*5880*/  USHF.R.U32.HI UR6, URZ, 0x5, UR6 ;  /* 0x00000005ff067899 */ /* 0x000fc80008011606 */
[----:B------:R-:W-:Y:S02]  /*5890*/  USHF.L.U32 UR8, UR8, UR6, URZ ;  /* 0x0000000608087299 */ /* 0x000fe400080006ff */
[----:B------:R-:W-:-:S04]  /*58a0*/  USHF.L.U32 UR5, UR5, UR6, URZ ;  /* 0x0000000605057299 */ /* 0x000fc800080006ff */
[----:B--2---:R-:W-:-:S04]  /*58b0*/  LOP3.LUT R0, R0, UR8, RZ, 0xc0, !PT ;  /* 0x0000000800007c12 */ /* 0x004fc8000f8ec0ff */
[----:B------:R-:W-:-:S13]  /*58c0*/  ISETP.NE.AND P0, PT, R0, UR8, PT ;  /* 0x0000000800007c0c */ /* 0x000fda000bf05270 */
[----:B------:R-:W-:Y:S05]  /*58d0*/  @P0 BRA `(.L_x_115) ;  /* 0x0000000000580947 */ /* 0x000fea0003800000 */
[----:B------:R-:W2:Y:S02]  /*58e0*/  LDS R0, [UR4+0x18] ;  /* 0x00001804ff007984 */ /* 0x000ea40008000800 */
[----:B--2---:R-:W-:-:S04]  /*58f0*/  LOP3.LUT R0, R0, UR5, RZ, 0xc0, !PT ;  /* 0x0000000500007c12 */ /* 0x004fc8000f8ec0ff */
[----:B------:R-:W-:-:S13]  /*5900*/  ISETP.NE.AND P0, PT, R0, UR5, PT ;  /* 0x0000000500007c0c */ /* 0x000fda000bf05270 */
[----:B------:R-:W-:Y:S05]  /*5910*/  @P0 BRA `(.L_x_116) ;  /* 0x00000000003c0947 */ /* 0x000fea0003800000 */
[----:B------:R-:W2:Y:S01]  /*5920*/  S2R R2, SR_LANEID ;  /* 0x0000000000027919 */ /* 0x000ea20000000000 */
[----:B------:R-:W-:Y:S01]  /*5930*/  ULOP3.LUT UR8, URZ, UR8, URZ, 0x33, !UPT ;  /* 0x00000008ff087292 */ /* 0x000fe2000f8e33ff */
[----:B------:R-:W-:Y:S01]  /*5940*/  LOP3.LUT R4, RZ, UR5, RZ, 0x33, !PT ;  /* 0x00000005ff047c12 */ /* 0x000fe2000f8e33ff */
[----:B------:R-:W-:Y:S02]  /*5950*/  VOTEU.ANY UR7, UPT, PT ;  /* 0x0000000000077886 */ /* 0x000fe400038e0100 */
[----:B------:R-:W-:Y:S01]  /*5960*/  UFLO.U32 UR7, UR7 ;  /* 0x00000007000772bd */ /* 0x000fe200080e0000 */
[----:B------:R-:W3:Y:S01]  /*5970*/  REDUX UR5, R4 ;  /* 0x00000000040573c4 */ /* 0x000ee20000000000 */
[----:B------:R-:W-:-:S06]  /*5980*/  IMAD.U32 R0, RZ, RZ, UR8 ;  /* 0x00000008ff007e24 */ /* 0x000fcc000f8e00ff */
[----:B------:R1:W-:Y:S01]  /*5990*/  UTCATOMSWS.AND URZ, UR8 ;  /* 0x0000000800ff79e3 */ /* 0x0003e20008000000 */
[----:B------:R-:W4:Y:S01]  /*59a0*/  REDUX UR6, R0 ;  /* 0x00000000000673c4 */ /* 0x000f220000000000 */
[----:B--2---:R-:W-:Y:S01]  /*59b0*/  ISETP.EQ.U32.AND P0, PT, R2, UR7, PT ;  /* 0x0000000702007c0c */ /* 0x004fe2000bf02070 */
[----:B---3--:R-:W-:Y:S01]  /*59c0*/  IMAD.U32 R2, RZ, RZ, UR5 ;  /* 0x00000005ff027e24 */ /* 0x008fe2000f8e00ff */
[----:B----4-:R-:W-:-:S11]  /*59d0*/  MOV R3, UR6 ;  /* 0x0000000600037c02 */ /* 0x010fd60008000f00 */
[----:B------:R1:W-:Y:S04]  /*59e0*/  @P0 ATOMS.AND RZ, [UR4+0x14], R3 ;  /* 0x00001403ffff098c */ /* 0x0003e8000a800004 */
[----:B------:R1:W-:Y:S01]  /*59f0*/  @P0 ATOMS.AND RZ, [UR4+0x18], R2 ;  /* 0x00001802ffff098c */ /* 0x0003e2000a800004 */
[----:B------:R-:W-:Y:S05]  /*5a00*/  BRA `(.L_x_117) ;  /* 0x0000000000147947 */ /* 0x000fea0003800000 */
.L_x_116:
[----:B------:R-:W-:Y:S02]  /*5a10*/  MOV R2, 0x5a30 ;  /* 0x00005a3000027802 */ /* 0x000fe40000000f00 */
[----:B-1--45:R-:W-:Y:S05]  /*5a20*/  CALL.REL.NOINC `($__internal_0_$__cuda_sm10x_tcgen05_guardrail_trap_col_being_dealloced_not_returned_by_alloc) ;  /* 0x0000004000ec7944 */ /* 0x032fea0003c00000 */
[----:B------:R-:W-:Y:S05]  /*5a30*/  BRA `(.L_x_117) ;  /* 0x0000000000087947 */ /* 0x000fea0003800000 */
.L_x_115:
[----:B------:R-:W-:Y:S02]  /*5a40*/  MOV R2, 0x5a60 ;  /* 0x00005a6000027802 */ /* 0x000fe40000000f00 */
[----:B-1--45:R-:W-:Y:S05]  /*5a50*/  CALL.REL.NOINC `($__internal_2_$__cuda_sm10x_tcgen05_guardrail_trap_unallocated_columns_being_dealloced) ;  /* 0x0000004000f87944 */ /* 0x032fea0003c00000 */
.L_x_117:
[----:B------:R-:W-:Y:S01]  /*5a60*/  NOP ;  /* 0x0000000000007918 */ /* 0x000fe20000000000 */
[----:B-1----:R-:W-:Y:S05]  /*5a70*/  EXIT ;  /* 0x000000000000794d */ /* 0x002fea0003800000 */
.L_x_99:
[----:B------:R-:W-:-:S09]  /*5a80*/  UISETP.NE.OR UP2, UPT, UR8, 0x3, !UP2 ;  /* 0x000000030800788c */ /* 0x000fd2000d745670 */
[----:B------:R-:W-:Y:S05]  /*5a90*/  BRA.U UP2, `(.L_x_118) ;  /* 0x0000000902c87547 */ /* 0x000fea000b800000 */
[----:B------:R-:W1:Y:S01]  /*5aa0*/  LDCU.64 UR6, c[0x0][0x888] ;  /* 0x00011100ff0677ac */ /* 0x000e620008000a00 */
[----:B------:R-:W2:Y:S01]  /*5ab0*/  LDC R0, c[0x0][0xb30] ;  /* 0x0002cc00ff007b82 */ /* 0x000ea20000000800 */
[----:B------:R-:W-:Y:S01]  /*5ac0*/  IMAD.MOV.U32 R30, RZ, RZ, 0x1 ;  /* 0x00000001ff1e7424 */ /* 0x000fe200078e00ff */
[----:B------:R-:W-:Y:S01]  /*5ad0*/  CS2R R28, SRZ ;  /* 0x00000000001c7805 */ /* 0x000fe2000001ff00 */
[----:B------:R-:W4:Y:S01]  /*5ae0*/  LDCU.64 UR4, c[0x0][0x890] ;  /* 0x00011200ff0477ac */ /* 0x000f220008000a00 */
[----:B------:R-:W-:Y:S01]  /*5af0*/  IMAD.MOV.U32 R25, RZ, RZ, 0x1000 ;  /* 0x00001000ff197424 */ /* 0x000fe200078e00ff */
[----:B------:R-:W-:-:S03]  /*5b00*/  UMOV UR8, 0x400 ;  /* 0x0000040000087882 */ /* 0x000fc60000000000 */
[----:B------:R-:W3:Y:S01]  /*5b10*/  LDC R19, c[0x0][0x370] ;  /* 0x0000dc00ff137b82 */ /* 0x000ee20000000800 */
[----:B------:R-:W-:-:S07]  /*5b20*/  UPLOP3.LUT UP1, UPT, UPT, UPT, UPT, 0x40, 0x4 ;  /* 0x000000000004789c */ /* 0x000fce0003f2e870 */
[----:B------:R-:W3:Y:S01]  /*5b30*/  LDC R2, c[0x0][0xb0c] ;  /* 0x0002c300ff027b82 */ /* 0x000ee20000000800 */
[----:B-1----:R-:W-:Y:S02]  /*5b40*/  UISETP.NE.U32.AND UP2, UPT, UR6, URZ, UPT ;  /* 0x000000ff0600728c */ /* 0x002fe4000bf45070 */
[----:B------:R-:W-:Y:S02]  /*5b50*/  ULEA UR6, UR37, UR8, 0x18 ;  /* 0x0000000825067291 */ /* 0x000fe4000f8ec0ff */
[----:B------:R-:W-:Y:S02]  /*5b60*/  UISETP.NE.AND.EX UP2, UPT, UR7, URZ, UPT, UP2 ;  /* 0x000000ff0700728c */ /* 0x000fe4000bf45320 */
[----:B------:R-:W-:Y:S01]  /*5b70*/  UIADD3 UR7, UPT, UPT, UR6, 0x360, URZ ;  /* 0x0000036006077890 */ /* 0x000fe2000fffe0ff */
[----:B------:R-:W1:Y:S01]  /*5b80*/  LDC R18, c[0x0][0xb20] ;  /* 0x0002c800ff127b82 */ /* 0x000e620000000800 */
[----:B----4-:R-:W-:Y:S01]  /*5b90*/  UISETP.NE.U32.AND UP3, UPT, UR4, URZ, UPT ;  /* 0x000000ff0400728c */ /* 0x010fe2000bf65070 */
[----:B--2---:R-:W-:Y:S01]  /*5ba0*/  ISETP.NE.AND P1, PT, R0, 0x1, PT ;  /* 0x000000010000780c */ /* 0x004fe20003f25270 */
[----:B------:R-:W-:-:S02]  /*5bb0*/  UPRMT UR37, UR37, 0x654, UR7 ;  /* 0x0000065425257896 */ /* 0x000fc40008000007 */
[----:B------:R-:W-:-:S03]  /*5bc0*/  UISETP.NE.AND.EX UP3, UPT, UR5, URZ, UPT, UP3 ;  /* 0x000000ff0500728c */ /* 0x000fc6000bf65330 */
[----:B------:R-:W2:Y:S08]  /*5bd0*/  LDC.64 R32, c[0x0][0x348] ;  /* 0x0000d200ff207b82 */ /* 0x000eb00000000a00 */
[----:B------:R-:W4:Y:S08]  /*5be0*/  LDC.64 R16, c[0x0][0xb10] ;  /* 0x0002c400ff107b82 */ /* 0x000f300000000a00 */
[----:B------:R-:W1:Y:S08]  /*5bf0*/  LDC.64 R6, c[0x0][0xb18] ;  /* 0x0002c600ff067b82 */ /* 0x000e700000000a00 */
[----:B------:R-:W1:Y:S08]  /*5c00*/  LDC.64 R4, c[0x0][0xb28] ;  /* 0x0002ca00ff047b82 */ /* 0x000e700000000a00 */
[----:B---3--:R-:W1:Y:S02]  /*5c10*/  LDC R24, c[0x0][0x374] ;  /* 0x0000dd00ff187b82 */ /* 0x008e640000000800 */
.L_x_126:
[C---:B------:R-:W-:Y:S02]  /*5c20*/  LEA R0, R29.reuse, UR6, 0x3 ;  /* 0x000000061d007c11 */ /* 0x040fe4000f8e18ff */
[----:B------:R-:W-:Y:S02]  /*5c30*/  SHF.L.U32 R3, R28, 0x1f, RZ ;  /* 0x0000001f1c037819 */ /* 0x000fe400000006ff */
[----:B------:R-:W-:Y:S02]  /*5c40*/  LEA R20, R29, UR6, 0x4 ;  /* 0x000000061d147c11 */ /* 0x000fe4000f8e20ff */
[----:B---3--:R-:W3:Y:S02]  /*5c50*/  SYNCS.PHASECHK.TRANS64.TRYWAIT P0, [R0+URZ+0x380], R3 ;  /* 0x00038003000075a7 */ /* 0x008ee400080011ff */
[----:B---3--:R-:W-:Y:S05]  /*5c60*/  @!P0 BRA `(.L_x_119) ;  /* 0x0000003c00d88947 */ /* 0x008fea0003800000 */
.L_x_273:
[----:B------:R-:W-:Y:S01]  /*5c70*/  ISETP.GE.AND P0, PT, R40, 0x1, PT ;  /* 0x000000012800780c */ /* 0x000fe20003f06270 */
[----:B------:R-:W1:Y:S01]  /*5c80*/  LDS.128 R20, [R20+0x410] ;  /* 0x0004100014147984 */ /* 0x000e620000000c00 */
[----:B------:R-:W-:Y:S01]  /*5c90*/  ISETP.NE.U32.AND P4, PT, RZ, UR4, PT ;  /* 0x00000004ff007c0c */ /* 0x000fe2000bf85070 */
[----:B---3--:R-:W-:Y:S01]  /*5ca0*/  VIADD R0, R0, 0x390 ;  /* 0x0000039000007836 */ /* 0x008fe20000000000 */
[----:B------:R-:W-:Y:S02]  /*5cb0*/  SHF.L.U32 R26, R30, 0x1f, RZ ;  /* 0x0000001f1e1a7819 */ /* 0x000fe400000006ff */
[----:B------:R-:W-:Y:S02]  /*5cc0*/  ISETP.NE.AND.EX P4, PT, RZ, UR5, PT, P4 ;  /* 0x00000005ff007c0c */ /* 0x000fe4000bf85340 */
[----:B------:R-:W-:Y:S01]  /*5cd0*/  PRMT R0, RZ, 0x654, R0 ;  /* 0x00000654ff007816 */ /* 0x000fe20000000000 */
[----:B------:R-:W-:Y:S01]  /*5ce0*/  @!PT LDS RZ, [RZ] ;  /* 0x00000000fffff984 */ /* 0x000fe20000000800 */
[----:B------:R-:W-:Y:S01]  /*5cf0*/  @!PT LDS RZ, [RZ] ;  /* 0x00000000fffff984 */ /* 0x000fe20000000800 */
[----:B------:R-:W-:Y:S01]  /*5d00*/  @!PT LDS RZ, [RZ] ;  /* 0x00000000fffff984 */ /* 0x000fe20000000800 */
[----:B------:R-:W-:Y:S01]  /*5d10*/  @!PT LDS RZ, [RZ] ;  /* 0x00000000fffff984 */ /* 0x000fe20000000800 */
[----:B------:R3:W-:Y:S06]  /*5d20*/  MEMBAR.ALL.CTA ;  /* 0x0000000000007992 */ /* 0x0007ec0000008000 */
[----:B---3--:R-:W3:Y:S02]  /*5d30*/  FENCE.VIEW.ASYNC.S ;  /* 0x00000000000073c6 */ /* 0x008ee40000000000 */
[----:B---3--:R3:W-:Y:S01]  /*5d40*/  SYNCS.ARRIVE.TRANS64.RED.A1T0 RZ, [R0+URZ], RZ ;  /* 0x000000ff00ff79a7 */ /* 0x0087e200081004ff */
[----:B-1----:R-:W-:Y:S11]  /*5d50*/  LOP3.LUT P3, RZ, R22, 0x1, RZ, 0xc0, !PT ;  /* 0x0000000116ff7812 */ /* 0x002ff6000786c0ff */
[----:B------:R-:W-:Y:S02]  /*5d60*/  @!UPT UIADD3 URZ, UPT, UPT, URZ, URZ, URZ ;  /* 0x000000fffffff290 */ /* 0x000fe4000fffe0ff */
[----:B------:R-:W-:Y:S02]  /*5d70*/  @P3 MOV R13, R20 ;  /* 0x00000014000d3202 */ /* 0x000fe40000000f00 */
[----:B------:R-:W-:Y:S01]  /*5d80*/  @P3 LOP3.LUT R8, R21, 0xffff, RZ, 0xc0, !PT ;  /* 0x0000ffff15083812 */ /* 0x000fe200078ec0ff */
[----:B---3--:R-:W-:Y:S06]  /*5d90*/  @!P0 BRA `(.L_x_120) ;  /* 0x0000000000a48947 */ /* 0x008fec0003800000 */
[----:B------:R-:W-:Y:S01]  /*5da0*/  IMAD.HI.U32 R31, R24, R7, RZ ;  /* 0x00000007181f7227 */ /* 0x000fe200078e00ff */
[----:B------:R-:W-:Y:S02]  /*5db0*/  ISETP.NE.AND P0, PT, R6, 0x1, PT ;  /* 0x000000010600780c */ /* 0x000fe40003f05270 */
[----:B------:R-:W-:Y:S01]  /*5dc0*/  ISETP.NE.AND P2, PT, R40, 0x1, PT ;  /* 0x000000012800780c */ /* 0x000fe20003f45270 */
[----:B----4-:R-:W-:Y:S01]  /*5dd0*/  IMAD.HI.U32 R34, R19, R16, RZ ;  /* 0x0000001013227227 */ /* 0x010fe200078e00ff */
[----:B------:R-:W-:Y:S02]  /*5de0*/  SHF.R.U32.HI R31, RZ, R18, R31 ;  /* 0x00000012ff1f7219 */ /* 0x000fe4000001161f */
[----:B------:R-:W-:Y:S01]  /*5df0*/  ISETP.NE.AND P5, PT, R2, 0x1, PT ;  /* 0x000000010200780c */ /* 0x000fe20003fa5270 */
[----:B------:R-:W-:Y:S01]  /*5e00*/  IMAD.HI.U32 R36, R13, R16, RZ ;  /* 0x000000100d247227 */ /* 0x000fe200078e00ff */
[----:B------:R-:W-:Y:S02]  /*5e10*/  SHF.R.U32.HI R34, RZ, R17, R34 ;  /* 0x00000011ff227219 */ /* 0x000fe40000011622 */
[----:B------:R-:W-:Y:S01]  /*5e20*/  SEL R3, R24, R31, !P0 ;  /* 0x0000001f18037207 */ /* 0x000fe20004000000 */
[C---:B------:R-:W-:Y:S01]  /*5e30*/  IMAD.HI.U32 R31, R8.reuse, R7, RZ ;  /* 0x00000007081f7227 */ /* 0x040fe200078e00ff */
[----:B------:R-:W-:Y:S02]  /*5e40*/  SEL R11, R19, R34, !P5 ;  /* 0x00000022130b7207 */ /* 0x000fe40006800000 */
[----:B------:R-:W-:Y:S01]  /*5e50*/  SHF.R.U32.HI R36, RZ, R17, R36 ;  /* 0x00000011ff247219 */ /* 0x000fe20000011624 */
[----:B------:R-:W-:Y:S01]  /*5e60*/  IMAD.HI.U32 R38, R3, R4, RZ ;  /* 0x0000000403267227 */ /* 0x000fe200078e00ff */
[----:B------:R-:W-:Y:S03]  /*5e70*/  SHF.R.U32.HI R31, RZ, R18, R31 ;  /* 0x00000012ff1f7219 */ /* 0x000fe6000001161f */
[----:B------:R-:W-:Y:S01]  /*5e80*/  IMAD.HI.U32 R34, R11, R4, RZ ;  /* 0x000000040b227227 */ /* 0x000fe200078e00ff */
[----:B------:R-:W-:Y:S02]  /*5e90*/  @P2 SHF.R.U32.HI R3, RZ, R5, R38 ;  /* 0x00000005ff032219 */ /* 0x000fe40000011626 */
[----:B------:R-:W-:Y:S02]  /*5ea0*/  SEL R9, R8, R31, !P0 ;  /* 0x0000001f08097207 */ /* 0x000fe40004000000 */
[----:B------:R-:W-:Y:S01]  /*5eb0*/  @P2 SHF.R.U32.HI R11, RZ, R5, R34 ;  /* 0x00000005ff0b2219 */ /* 0x000fe20000011622 */
[C---:B------:R-:W-:Y:S01]  /*5ec0*/  IMAD R10, R40.reuse, R3, RZ ;  /* 0x00000003280a7224 */ /* 0x040fe200078e02ff */
[----:B------:R-:W-:Y:S01]  /*5ed0*/  SEL R3, R13, R36, !P5 ;  /* 0x000000240d037207 */ /* 0x000fe20006800000 */
[C---:B------:R-:W-:Y:S03]  /*5ee0*/  IMAD.HI.U32 R14, R9.reuse, R4, RZ ;  /* 0x00000004090e7227 */ /* 0x040fe600078e00ff */
[----:B------:R-:W-:Y:S01]  /*5ef0*/  ISETP.GE.AND P0, PT, R9, R10, PT ;  /* 0x0000000a0900720c */ /* 0x000fe20003f06270 */
[C---:B------:R-:W-:Y:S01]  /*5f00*/  IMAD R12, R40.reuse, R11, RZ ;  /* 0x0000000b280c7224 */ /* 0x040fe200078e02ff */
[-C--:B------:R-:W-:Y:S04]  /*5f10*/  SHF.R.U32.HI R14, RZ, R5.reuse, R14 ;  /* 0x00000005ff0e7219 */ /* 0x080fe8000001160e */
[----:B------:R-:W-:Y:S02]  /*5f20*/  ISETP.GE.OR P0, PT, R3, R12, P0 ;  /* 0x0000000c0300720c */ /* 0x000fe40000706670 */
[----:B------:R-:W-:Y:S05]  /*5f30*/  SEL R15, R9, R14, !P2 ;  /* 0x0000000e090f7207 */ /* 0x000fea0005000000 */
[----:B------:R-:W-:Y:S04]  /*5f40*/  IMAD.MOV R14, RZ, RZ, -R15 ;  /* 0x000000ffff0e7224 */ /* 0x000fe800078e0a0f */
[----:B------:R-:W-:Y:S02]  /*5f50*/  IMAD R14, R40, R14, R9 ;  /* 0x0000000e280e7224 */ /* 0x000fe400078e0209 */
[C---:B------:R-:W-:Y:S05]  /*5f60*/  @!P0 IMAD.HI.U32 R10, R3.reuse, R4, RZ ;  /* 0x00000004030a8227 */ /* 0x040fea00078e00ff */
[----:B------:R-:W-:Y:S04]  /*5f70*/  @!P0 SHF.R.U32.HI R10, RZ, R5, R10 ;  /* 0x00000005ff0a8219 */ /* 0x000fe8000001160a */
[----:B------:R-:W-:Y:S01]  /*5f80*/  @!P0 SEL R0, R3, R10, !P2 ;  /* 0x0000000a03008207 */ /* 0x000fe20005000000 */
[----:B------:R-:W-:Y:S03]  /*5f90*/  IMAD.MOV R10, RZ, RZ, -R3 ;  /* 0x000000ffff0a7224 */ /* 0x000fe600078e0a03 */
[----:B------:R-:W-:Y:S01]  /*5fa0*/  @!P0 IADD3 R15, PT, PT, R15, -R0, RZ ;  /* 0x800000000f0f8210 */ /* 0x000fe20007ffe0ff */
[----:B------:R-:W-:Y:S01]  /*5fb0*/  @!P0 IMAD R0, R11, R14, R0 ;  /* 0x0000000e0b008224 */ /* 0x000fe200078e0200 */
[----:B------:R-:W-:Y:S01]  /*5fc0*/  IADD3 R11, PT, PT, -R9, RZ, RZ ;  /* 0x000000ff090b7210 */ /* 0x000fe20007ffe1ff */
[----:B------:R-:W-:Y:S02]  /*5fd0*/  IMAD R13, R2, R10, R13 ;  /* 0x0000000a020d7224 */ /* 0x000fe400078e020d */
[----:B------:R-:W-:Y:S02]  /*5fe0*/  @!P0 IMAD R9, R15, R40, R3 ;  /* 0x000000280f098224 */ /* 0x000fe400078e0203 */
[----:B------:R-:W-:Y:S02]  /*5ff0*/  @!P0 IMAD.MOV.U32 R3, RZ, RZ, R0 ;  /* 0x000000ffff038224 */ /* 0x000fe400078e0000 */
[----:B------:R-:W-:Y:S02]  /*6000*/  IMAD R8, R6, R11, R8 ;  /* 0x0000000b06087224 */ /* 0x000fe400078e0208 */
[----:B------:R-:W-:Y:S02]  /*6010*/  IMAD R13, R3, R2, R13 ;  /* 0x00000002030d7224 */ /* 0x000fe400078e020d */
[----:B------:R-:W-:Y:S02]  /*6020*/  IMAD R8, R9, R6, R8 ;  /* 0x0000000609087224 */ /* 0x000fe400078e0208 */
.L_x_120:
[----:B------:R-:W-:Y:S05]  /*6030*/  BRA.U UP1, `(.L_x_121) ;  /* 0x0000000101107547 */ /* 0x000fea000b800000 */
[----:B------:R-:W-:Y:S04]  /*6040*/  MOV R0, UR13 ;  /* 0x0000000d00007c02 */ /* 0x000fe80008000f00 */
[----:B------:R-:W-:Y:S04]  /*6050*/  SHF.L.U32 R3, R0, 0x1f, RZ ;  /* 0x0000001f00037819 */ /* 0x000fe800000006ff */
[----:B------:R-:W1:Y:S02]  /*6060*/  SYNCS.PHASECHK.TRANS64.TRYWAIT P0, [UR6+0x378], R3 ;  /* 0x00037803ff0075a7 */ /* 0x000e640008001106 */
[----:B-1----:R-:W-:Y:S05]  /*6070*/  @!P0 BRA `(.L_x_122) ;  /* 0x0000003800e88947 */ /* 0x002fea0003800000 */
.L_x_121:
[----:B------:R-:W-:Y:S05]  /*6080*/  BRA.U !UP3, `(.L_x_123) ;  /* 0x000000010b347547 */ /* 0x000fea000b800000 */
[----:B------:R-:W-:Y:S01]  /*6090*/  UPLOP3.LUT UP0, UPT, UPT, UPT, UP2, 0x80, 0x8 ;  /* 0x000000000008789c */ /* 0x000fe20003f0f020 */
[----:B-1----:R-:W-:Y:S02]  /*60a0*/  HFMA2 R0, -RZ, RZ, 0, 5.9604644775390625e-08 ;  /* 0x00000001ff007431 */ /* 0x002fe400000001ff */
[----:B------:R-:W-:Y:S03]  /*60b0*/  IMAD.MOV.U32 R96, RZ, RZ, 0x1 ;  /* 0x00000001ff607424 */ /* 0x000fe600078e00ff */
[----:B------:R-:W-:Y:S05]  /*60c0*/  PLOP3.LUT P0, PT, PT, PT, UP0, 0x80, 0x8 ;  /* 0x000000000008781c */ /* 0x000fea0003f0f008 */
[----:B------:R-:W1:Y:S01]  /*60d0*/  @UP0 LDCU.64 UR8, c[0x0][0x888] ;  /* 0x00011100ff0807ac */ /* 0x000e620008000a00 */
[----:B------:R-:W-:Y:S07]  /*60e0*/  @UP0 UIMAD UR7, UR36, UR4, URZ ;  /* 0x00000004240702a4 */ /* 0x000fee000f8e02ff */
[----:B------:R-:W-:Y:S01]  /*60f0*/  @!P0 PRMT R96, R0, 0x7610, R96 ;  /* 0x0000761000608816 */ /* 0x000fe20000000060 */
[----:B-1----:R-:W-:Y:S03]  /*6100*/  @UP0 UIMAD.WIDE UR8, UR7, 0x4, UR8 ;  /* 0x00000004070808a5 */ /* 0x002fe6000f8e0208 */
[----:B------:R-:W1:Y:S03]  /*6110*/  @!UP0 LDCU UR7, c[0x0][0x880] ;  /* 0x00011000ff0787ac */ /* 0x000e660008000800 */
[----:B------:R-:W-:Y:S01]  /*6120*/  IMAD.U32 R10, RZ, RZ, UR8 ;  /* 0x00000008ff0a7e24 */ /* 0x000fe2000f8e00ff */
[----:B------:R-:W-:Y:S05]  /*6130*/  MOV R11, UR9 ;  /* 0x00000009000b7c02 */ /* 0x000fea0008000f00 */
[----:B-----5:R3:W5:Y:S02]  /*6140*/  @P0 LDG.E R49, desc[UR40][R10.64] ;  /* 0x000000280a310981 */ /* 0x020764000c1e1900 */
[----:B-1-3--:R-:W-:Y:S07]  /*6150*/  @!P0 IMAD.U32 R49, RZ, RZ, UR7 ;  /* 0x00000007ff318e24 */ /* 0x00afee000f8e00ff */
.L_x_123:
[----:B-----5:R-:W-:Y:S01]  /*6160*/  @!P4 FSETP.EQ.AND P5, PT, R49, RZ, PT ;  /* 0x000000ff3100c20b */ /* 0x020fe20003fa2000 */
[----:B------:R-:W-:Y:S01]  /*6170*/  @!UPT UIADD3 URZ, UPT, UPT, URZ, URZ, URZ ;  /* 0x000000fffffff290 */ /* 0x000fe2000fffe0ff */
[----:B------:R-:W-:Y:S11]  /*6180*/  @!P4 BRA `(.L_x_124) ;  /* 0x000000000014c947 */ /* 0x000ff60003800000 */
[----:B------:R-:W-:Y:S02]  /*6190*/  LOP3.LUT P0, RZ, R96, 0xff, RZ, 0xc0, !PT ;  /* 0x000000ff60ff7812 */ /* 0x000fe4000780c0ff */
[----:B------:R-:W-:Y:S04]  /*61a0*/  PLOP3.LUT P5, PT, PT, PT, UP0, 0x80, 0x8 ;  /* 0x000000000008781c */ /* 0x000fe80003faf008 */
[----:B------:R-:W-:Y:S07]  /*61b0*/  PLOP3.LUT P5, PT, P5, PT, PT, 0x8, 0x80 ;  /* 0x000000000080781c */ /* 0x000fee0002fae170 */
[----:B------:R-:W-:Y:S11]  /*61c0*/  @P0 FSETP.EQ.AND P5, PT, R49, RZ, PT ;  /* 0x000000ff3100020b */ /* 0x000ff60003fa2000 */
[----:B------:R-:W-:Y:S02]  /*61d0*/  @!UPT UIADD3 URZ, UPT, UPT, URZ, URZ, URZ ;  /* 0x000000fffffff290 */ /* 0x000fe4000fffe0ff */
.L_x_124:
[----:B------:R-:W3:Y:S01]  /*61e0*/  SYNCS.PHASECHK.TRANS64.TRYWAIT P4, [UR6+0x368], R26 ;  /* 0x0003681aff0075a7 */ /* 0x000ee20008081106 */
[----:B------:R-:W-:Y:S01]  /*61f0*/  @P3 SHF.R.U32.HI R27, RZ, 0x10, R21 ;  /* 0x00000010ff1b3819 */ /* 0x000fe20000011615 */
[----:B------:R-:W-:Y:S01]  /*6200*/  VIADD R29, R29, 0x1 ;  /* 0x000000011d1d7836 */ /* 0x000fe20000000000 */
[----:B------:R-:W5:Y:S08]  /*6210*/  LDC.64 R14, c[0x0][0xb10] ;  /* 0x0002c400ff0e7b82 */ /* 0x000f700000000a00 */
[----:B------:R-:W2:Y:S08]  /*6220*/  LDC.64 R10, c[0x0][0xb18] ;  /* 0x0002c600ff0a7b82 */ /* 0x000eb00000000a00 */
[----:B-1----:R-:W1:Y:S08]  /*6230*/  @!P1 LDC R0, c[0x0][0xb20] ;  /* 0x0002c800ff009b82 */ /* 0x002e700000000800 */
[----:B------:R-:W4:Y:S01]  /*6240*/  @!P1 LDC R3, c[0x0][0xb0c] ;  /* 0x0002c300ff039b82 */ /* 0x000f220000000800 */
[----:B-----5:R-:W-:Y:S05]  /*6250*/  @!P1 IMAD.HI.U32 R14, R13, R14, RZ ;  /* 0x0000000e0d0e9227 */ /* 0x020fea00078e00ff */
[----:B------:R-:W-:Y:S01]  /*6260*/  @!P1 SHF.R.U32.HI R14, RZ, R15, R14 ;  /* 0x0000000fff0e9219 */ /* 0x000fe2000001160e */
[----:B--2---:R-:W-:Y:S01]  /*6270*/  @!P1 IMAD.HI.U32 R11, R8, R11, RZ ;  /* 0x0000000b080b9227 */ /* 0x004fe200078e00ff */
[----:B------:R-:W-:Y:S04]  /*6280*/  @!P1 ISETP.NE.AND P0, PT, R10, 0x1, PT ;  /* 0x000000010a00980c */ /* 0x000fe80003f05270 */
[----:B-1----:R-:W-:Y:S02]  /*6290*/  @!P1 SHF.R.U32.HI R9, RZ, R0, R11 ;  /* 0x00000000ff099219 */ /* 0x002fe4000001160b */
[----:B----4-:R-:W-:Y:S02]  /*62a0*/  @!P1 ISETP.NE.AND P2, PT, R3, 0x1, PT ;  /* 0x000000010300980c */ /* 0x010fe40003f45270 */
[----:B------:R-:W-:Y:S02]  /*62b0*/  @!P1 SEL R9, R8, R9, !P0 ;  /* 0x0000000908099207 */ /* 0x000fe40004000000 */
[----:B------:R-:W-:Y:S02]  /*62c0*/  ELECT P0, URZ, PT ;  /* 0x0000000000ff782f */ /* 0x000fe40003800000 */
[----:B------:R-:W-:Y:S05]  /*62d0*/  @!P1 SEL R14, R13, R14, !P2 ;  /* 0x0000000e0d0e9207 */ /* 0x000fea0005000000 */
[----:B------:R-:W-:Y:S02]  /*62e0*/  @!P1 IMAD.IADD R0, R9, 0x1, -R14 ;  /* 0x0000000109009824 */ /* 0x000fe400078e0a0e */
[----:B------:R-:W-:Y:S02]  /*62f0*/  @!P1 IMAD.IADD R9, R14, 0x1, -R9 ;  /* 0x000000010e099824 */ /* 0x000fe400078e0a09 */
[----:B------:R-:W-:Y:S02]  /*6300*/  @!P1 IMAD R13, R0, R3, R13 ;  /* 0x00000003000d9224 */ /* 0x000fe400078e020d */
[----:B------:R-:W-:Y:S01]  /*6310*/  @!P1 IMAD R8, R9, R10, R8 ;  /* 0x0000000a09089224 */ /* 0x000fe200078e0208 */
[----:B---3--:R-:W-:Y:S06]  /*6320*/  @!P4 BRA `(.L_x_125) ;  /* 0x000000380054c947 */ /* 0x008fec0003800000 */
.L_x_276:
[----:B------:R-:W-:Y:S01]  /*6330*/  PLOP3.LUT P5, PT, P5, P0, PT, 0xf2, 0x2f ;  /* 0x00000000002f781c */ /* 0x000fe20002fa1e72 */
[----:B------:R-:W-:Y:S01]  /*6340*/  UMOV UR14, 0x0 ;  /* 0x00000000000e7882 */ /* 0x000fe20000000000 */
[----:B------:R-:W-:Y:S01]  /*6350*/  LOP3.LUT R30, R30, 0x1, RZ, 0x3c, !PT ;  /* 0x000000011e1e7812 */ /* 0x000fe200078e3cff */
[----:B------:R-:W-:Y:S01]  /*6360*/  UMOV UR15, 0x10000000 ;  /* 0x10000000000f7882 */ /* 0x000fe20000000000 */
[----:B------:R-:W-:Y:S01]  /*6370*/  UMOV UR12, UR36 ;  /* 0x00000024000c7c82 */ /* 0x000fe20008000000 */
[----:B------:R-:W-:Y:S08]  /*6380*/  @P3 R2UR UR36, R27 ;  /* 0x000000001b2432ca */ /* 0x000ff000000e0000 */
[----:B-1----:R-:W-:Y:S01]  /*6390*/  @!P5 IADD3 R3, P0, PT, R32, 0x580, RZ ;  /* 0x000005802003d810 */ /* 0x002fe20007f1e0ff */
[----:B------:R-:W-:Y:S01]  /*63a0*/  @!P5 IMAD.SHL.U32 R91, R91, 0x40, RZ ;  /* 0x000000405b5bd824 */ /* 0x000fe200078e00ff */
[----:B------:R-:W-:Y:S01]  /*63b0*/  VOTEU.ALL UP1, P5 ;  /* 0x0000000000ff7886 */ /* 0x000fe20002820000 */
[----:B------:R-:W-:Y:S01]  /*63c0*/  @!P5 IMAD.SHL.U32 R97, R97, 0x40, RZ ;  /* 0x000000406161d824 */ /* 0x000fe200078e00ff */
[----:B------:R-:W-:Y:S01]  /*63d0*/  @!P5 R2UR UR8, R3 ;  /* 0x000000000308d2ca */ /* 0x000fe200000e0000 */
[----:B------:R-:W-:Y:S01]  /*63e0*/  @!P5 IMAD.X R0, RZ, RZ, R33, P0 ;  /* 0x000000ffff00d224 */ /* 0x000fe200000e0621 */
[----:B------:R-:W-:Y:S01]  /*63f0*/  @!P5 R2UR UR10, R91 ;  /* 0x000000005b0ad2ca */ /* 0x000fe200000e0000 */
[----:B------:R-:W-:Y:S01]  /*6400*/  @!UP1 UIADD3 UR9, UPT, UPT, UR6, 0x360, URZ ;  /* 0x0000036006099890 */ /* 0x000fe2000fffe0ff */
[----:B------:R-:W-:Y:S01]  /*6410*/  @!P5 R2UR UR11, R97 ;  /* 0x00000000610bd2ca */ /* 0x000fe200000e0000 */
[----:B------:R-:W-:Y:S01]  /*6420*/  IMAD.IADD R91, R8, 0x1, R79 ;  /* 0x00000001085b7824 */ /* 0x000fe200078e024f */
[----:B------:R-:W-:Y:S01]  /*6430*/  @!P5 R2UR UR7, R0 ;  /* 0x000000000007d2ca */ /* 0x000fe200000e0000 */
[----:B------:R-:W-:Y:S01]  /*6440*/  IMAD.IADD R97, R13, 0x1, R90 ;  /* 0x000000010d617824 */ /* 0x000fe200078e025a */
[C---:B------:R-:W-:Y:S04]  /*6450*/  ISETP.NE.AND P0, PT, R29.reuse, 0x2, PT ;  /* 0x000000021d00780c */ /* 0x040fe80003f05270 */
[----:B------:R-:W-:Y:S01]  /*6460*/  SEL R3, RZ, 0x1, P0 ;  /* 0x00000001ff037807 */ /* 0x000fe20000000000 */
[----:B------:R-:W-:Y:S01]  /*6470*/  IMAD.U32 R10, RZ, RZ, UR8 ;  /* 0x00000008ff0a7e24 */ /* 0x000fe2000f8e00ff */
[----:B------:R-:W-:Y:S01]  /*6480*/  @!UP1 UIADD3 UR8, UPT, UPT, UR6, 0x600, URZ ;  /* 0x0000060006089890 */ /* 0x000fe2000fffe0ff */
[----:B------:R-:W-:Y:S01]  /*6490*/  SEL R29, R29, RZ, P0 ;  /* 0x000000ff1d1d7207 */ /* 0x000fe20000000000 */
[----:B------:R-:W-:Y:S01]  /*64a0*/  VOTEU.ALL UP1, P5 ;  /* 0x0000000000ff7886 */ /* 0x000fe20002820000 */
[----:B------:R-:W-:Y:S02]  /*64b0*/  LOP3.LUT R28, R28, R3, RZ, 0x3c, !PT ;  /* 0x000000031c1c7212 */ /* 0x000fe400078e3cff */
[----:B------:R-:W-:Y:S01]  /*64c0*/  IMAD.U32 R11, RZ, RZ, UR7 ;  /* 0x00000007ff0b7e24 */ /* 0x000fe2000f8e00ff */
[----:B------:R-:W-:Y:S04]  /*64d0*/  @!P5 R2UR UR16, R10 ;  /* 0x000000000a10d2ca */ /* 0x000fe800000e0000 */
[----:B------:R-:W-:Y:S11]  /*64e0*/  @!P5 R2UR UR17, R11 ;  /* 0x000000000b11d2ca */ /* 0x000ff600000e0000 */
[----:B------:R-:W-:Y:S02]  /*64f0*/  @!UPT UIADD3 URZ, UPT, UPT, URZ, URZ, URZ ;  /* 0x000000fffffff290 */ /* 0x000fe4000fffe0ff */
[----:B------:R3:W-:Y:S01]  /*6500*/  @!UP1 UTMALDG.3D [UR8], [UR16], desc[UR14] ;  /* 0x00000e08100095b4 */ /* 0x0007e20008011000 */
[----:B------:R3:W-:Y:S01]  /*6510*/  @!P5 SYNCS.ARRIVE.TRANS64.RED.A0TR RZ, [UR6+0x360], R25 ;  /* 0x00036019ffffd9a7 */ /* 0x0007e20008300406 */
[----:B------:R-:W-:Y:S01]  /*6520*/  UPLOP3.LUT UP1, UPT, UPT, UPT, UPT, 0x80, 0x8 ;  /* 0x000000000008789c */ /* 0x000fe20003f2f070 */
[----:B------:R-:W-:Y:S01]  /*6530*/  SYNCS.ARRIVE.TRANS64.RED.A1T0 RZ, [UR37], RZ ;  /* 0x000000ffffff79a7 */ /* 0x000fe20008100425 */
[----:B------:R-:W-:Y:S09]  /*6540*/  @P3 BRA `(.L_x_126) ;  /* 0xfffffff400b43947 */ /* 0x000ff2000383ffff */
[----:B------:R-:W-:Y:S07]  /*6550*/  MOV R0, UR6 ;  /* 0x0000000600007c02 */ /* 0x000fee0008000f00 */
.L_x_127:
[----:B-1----:R-:W-:-:S04]  /*6560*/  SHF.L.U32 R3, R30, 0x1f, RZ ;  /* 0x0000001f1e037819 */ /* 0x002fc800000006ff */
[----:B------:R1:W2:Y:S03]  /*6570*/  SYNCS.PHASECHK.TRANS64.TRYWAIT P0, [R0+URZ+0x368], R3 ;  /* 0x00036803000075a7 */ /* 0x0002a600080011ff */
[----:B--2---:R-:W-:Y:S05]  /*6580*/  @!P0 NANOSLEEP.SYNCS 0x989680 ;  /* 0x009896800000895d */ /* 0x004fea0003900000 */
[----:B------:R-:W2:Y:S02]  /*6590*/  @!P0 SYNCS.PHASECHK.TRANS64 P0, [R0+URZ+0x368], R3 ;  /* 0x00036803000085a7 */ /* 0x000ea400080010ff */
[----:B--23--:R-:W-:Y:S05]  /*65a0*/  @P0 EXIT ;  /* 0x000000000000094d */ /* 0x00cfea0003800000 */
[----:B------:R-:W-:Y:S05]  /*65b0*/  BRA `(.L_x_127) ;  /* 0xfffffffc00e87947 */ /* 0x000fea000383ffff */
.L_x_118:
[----:B------:R-:W-:-:S06]  /*65c0*/  UISETP.GE.AND UP1, UPT, UR8, 0x4, UPT ;  /* 0x000000040800788c */ /* 0x000fcc000bf26270 */
[----:B------:R-:W-:-:S13]  /*65d0*/  PLOP3.LUT P0, PT, PT, PT, UP1, 0x80, 0x8 ;  /* 0x000000000008781c */ /* 0x000fda0003f0f018 */
[----:B------:R-:W-:Y:S05]  /*65e0*/  @!P0 EXIT ;  /* 0x000000000000894d */ /* 0x000fea0003800000 */
[----:B------:R-:W-:Y:S01]  /*65f0*/  BAR.SYNC.DEFER_BLOCKING 0x6, 0xa0 ;  /* 0x0182800000007b1d */ /* 0x000fe20000010000 */
[C---:B------:R-:W-:Y:S02]  /*6600*/  IMAD.SHL.U32 R5, R101.reuse, 0x40, RZ ;  /* 0x0000004065057824 */ /* 0x040fe400078e00ff */
[----:B------:R-:W-:Y:S02]  /*6610*/  HFMA2 R111, -RZ, RZ, 0, 0 ;  /* 0x00000000ff6f7431 */ /* 0x000fe400000001ff */
[C---:B------:R-:W-:Y:S01]  /*6620*/  IMAD.SHL.U32 R0, R101.reuse, 0x20, RZ ;  /* 0x0000002065007824 */ /* 0x040fe200078e00ff */
[----:B------:R-:W-:Y:S01]  /*6630*/  CS2R R106, SRZ ;  /* 0x00000000006a7805 */ /* 0x000fe2000001ff00 */
[----:B------:R-:W-:Y:S01]  /*6640*/  IMAD.SHL.U32 R2, R101, 0x2, RZ ;  /* 0x0000000265027824 */ /* 0x000fe200078e00ff */
[----:B------:R-:W-:Y:S01]  /*6650*/  UMOV UR43, 0x400 ;  /* 0x00000400002b7882 */ /* 0x000fe20000000000 */
[----:B------:R-:W1:Y:S01]  /*6660*/  LDC R99, c[0x0][0x370] ;  /* 0x0000dc00ff637b82 */ /* 0x000e620000000800 */
[----:B------:R-:W-:Y:S01]  /*6670*/  ULEA UR43, UR37, UR43, 0x18 ;  /* 0x0000002b252b7291 */ /* 0x000fe2000f8ec0ff */
[----:B------:R-:W-:Y:S01]  /*6680*/  LOP3.LUT R7, R5, 0x180, RZ, 0xc0, !PT ;  /* 0x0000018005077812 */ /* 0x000fe200078ec0ff */
[C---:B------:R-:W-:Y:S01]  /*6690*/  IMAD.SHL.U32 R103, R101.reuse, 0x8, RZ ;  /* 0x0000000865677824 */ /* 0x040fe200078e00ff */
[----:B------:R-:W-:Y:S01]  /*66a0*/  LOP3.LUT R0, R0, 0xc00, RZ, 0xc0, !PT ;  /* 0x00000c0000007812 */ /* 0x000fe200078ec0ff */
[----:B------:R-:W-:Y:S01]  /*66b0*/  IMAD.U32 R46, R101, 0x10000, RZ ;  /* 0x00010000652e7824 */ /* 0x000fe200078e00ff */
[----:B------:R-:W-:Y:S01]  /*66c0*/  LOP3.LUT R2, R7, 0x20, R2, 0xf8, !PT ;  /* 0x0000002007027812 */ /* 0x000fe200078ef802 */
[----:B------:R-:W-:Y:S01]  /*66d0*/  UIADD3 UR4, UPT, UPT, UR43, 0x1600, URZ ;  /* 0x000016002b047890 */ /* 0x000fe2000fffe0ff */
[----:B------:R-:W2:Y:S01]  /*66e0*/  LDC R42, c[0x0][0xb0c] ;  /* 0x0002c300ff2a7b82 */ /* 0x000ea20000000800 */
[----:B------:R-:W-:Y:S01]  /*66f0*/  LOP3.LUT R0, R0, 0x40, R5, 0xf8, !PT ;  /* 0x0000004000007812 */ /* 0x000fe200078ef805 */
[----:B------:R-:W-:Y:S01]  /*6700*/  IMAD.MOV.U32 R44, RZ, RZ, RZ ;  /* 0x000000ffff2c7224 */ /* 0x000fe200078e00ff */
[----:B------:R-:W-:Y:S01]  /*6710*/  LOP3.LUT R103, R2, 0x30, R103, 0x78, !PT ;  /* 0x0000003002677812 */ /* 0x000fe200078e7867 */
[----:B------:R-:W-:Y:S01]  /*6720*/  IMAD.MOV.U32 R108, RZ, RZ, RZ ;  /* 0x000000ffff6c7224 */ /* 0x000fe200078e00ff */
[----:B------:R-:W-:Y:S01]  /*6730*/  LOP3.LUT R0, R0, 0x200, R5, 0xf8, !PT ;  /* 0x0000020000007812 */ /* 0x000fe200078ef805 */
[----:B------:R-:W-:Y:S01]  /*6740*/  IMAD.SHL.U32 R5, R101, 0x10, RZ ;  /* 0x0000001065057824 */ /* 0x000fe200078e00ff */
[----:B------:R-:W-:Y:S01]  /*6750*/  LOP3.LUT R46, R46, 0x600000, RZ, 0xc0, !PT ;  /* 0x006000002e2e7812 */ /* 0x000fe200078ec0ff */
[----:B------:R-:W4:Y:S01]  /*6760*/  LDC R98, c[0x0][0xb20] ;  /* 0x0002c800ff627b82 */ /* 0x000f220000000800 */
[----:B------:R-:W3:Y:S01]  /*6770*/  LDS R3, [UR43+0x430] ;  /* 0x0004302bff037984 */ /* 0x000ee20008000800 */
[----:B------:R-:W-:Y:S01]  /*6780*/  LOP3.LUT R103, R0, R103, RZ, 0xfc, !PT ;  /* 0x0000006700677212 */ /* 0x000fe200078efcff */
[----:B------:R-:W-:Y:S01]  /*6790*/  IMAD.U32 R109, RZ, RZ, UR4 ;  /* 0x00000004ff6d7e24 */ /* 0x000fe2000f8e00ff */
[----:B------:R-:W-:Y:S01]  /*67a0*/  LOP3.LUT R5, R5, 0x20, RZ, 0xc0, !PT ;  /* 0x0000002005057812 */ /* 0x000fe200078ec0ff */
[----:B------:R-:W1:Y:S01]  /*67b0*/  LDCU.64 UR46, c[0x0][0x348] ;  /* 0x00006900ff2e77ac */ /* 0x000e620008000a00 */
[----:B------:R-:W-:-:S02]  /*67c0*/  IADD3 R102, PT, PT, R103, UR43, RZ ;  /* 0x0000002b67667c10 */ /* 0x000fc4000fffe0ff */
[----:B------:R-:W1:Y:S01]  /*67d0*/  LDC R41, c[0x0][0xb30] ;  /* 0x0002cc00ff297b82 */ /* 0x000e620000000800 */
[----:B------:R-:W1:Y:S01]  /*67e0*/  LDCU.64 UR38, c[0x0][0x888] ;  /* 0x00011100ff2677ac */ /* 0x000e620008000a00 */
[----:B------:R-:W-:Y:S01]  /*67f0*/  IADD3 R102, PT, PT, -R5, 0x600, R102 ;  /* 0x0000060005667810 */ /* 0x000fe20007ffe166 */
[----:B------:R-:W-:-:S05]  /*6800*/  UIADD3 UR42, UPT, UPT, UR43, 0x600, URZ ;  /* 0x000006002b2a7890 */ /* 0x000fca000fffe0ff */
[----:B------:R-:W1:Y:S08]  /*6810*/  LDC.64 R88, c[0x0][0xb10] ;  /* 0x0002c400ff587b82 */ /* 0x000e700000000a00 */
[----:B------:R-:W1:Y:S08]  /*6820*/  LDC.64 R38, c[0x0][0xb18] ;  /* 0x0002c600ff267b82 */ /* 0x000e700000000a00 */
[----:B------:R-:W1:Y:S08]  /*6830*/  LDC.64 R84, c[0x0][0x888] ;  /* 0x00022200ff547b82 */ /* 0x000e700000000a00 */
[----:B------:R-:W1:Y:S01]  /*6840*/  LDC.64 R36, c[0x0][0xb28] ;  /* 0x0002ca00ff247b82 */ /* 0x000e620000000a00 */
[----:B---3--:R-:W-:-:S07]  /*6850*/  IMAD.IADD R46, R3, 0x1, R46 ;  /* 0x00000001032e7824 */ /* 0x008fce00078e022e */
[----:B------:R-:W3:Y:S08]  /*6860*/  LDC.64 R86, c[0x0][0x890] ;  /* 0x00022400ff567b82 */ /* 0x000ef00000000a00 */
[----:B------:R-:W1:Y:S08]  /*6870*/  LDC.64 R82, c[0x0][0x8b0] ;  /* 0x00022c00ff527b82 */ /* 0x000e700000000a00 */
[----:B------:R-:W1:Y:S08]  /*6880*/  LDC.64 R80, c[0x0][0x8a8] ;  /* 0x00022a00ff507b82 */ /* 0x000e700000000a00 */
[----:B--2-4-:R-:W1:Y:S02]  /*6890*/  LDC R100, c[0x0][0x374] ;  /* 0x0000dd00ff647b82 */ /* 0x014e640000000800 */
.L_x_145:
[----:B------:R-:W-:Y:S02]  /*68a0*/  LEA R0, R111, UR43, 0x3 ;  /* 0x0000002b6f007c11 */ /* 0x000fe4000f8e18ff */
[----:B------:R-:W-:Y:S02]  /*68b0*/  SHF.L.U32 R3, R107, 0x1f, RZ ;  /* 0x0000001f6b037819 */ /* 0x000fe400000006ff */
[----:B------:R-:W-:Y:S02]  /*68c0*/  LEA R16, R111, UR43, 0x4 ;  /* 0x0000002b6f107c11 */ /* 0x000fe4000f8e20ff */
[----:B--2---:R-:W2:Y:S02]  /*68d0*/  SYNCS.PHASECHK.TRANS64.TRYWAIT P0, [R0+URZ+0x380], R3 ;  /* 0x00038003000075a7 */ /* 0x004ea400080011ff */
[----:B-12---:R-:W-:Y:S05]  /*68e0*/  @!P0 BRA `(.L_x_128) ;  /* 0x0000003000fc8947 */ /* 0x006fea0003800000 */
.L_x_277:
[----:B------:R-:W4:Y:S01]  /*68f0*/  LDC.64 R12, c[0x0][0xb10] ;  /* 0x0002c400ff0c7b82 */ /* 0x000f220000000a00 */
[----:B------:R-:W3:Y:S01]  /*6900*/  LDS.128 R16, [R16+0x410] ;  /* 0x0004100010107984 */ /* 0x000ee20000000c00 */
[----:B-1----:R-:W-:Y:S01]  /*6910*/  ISETP.NE.AND P1, PT, R41, 0x1, PT ;  /* 0x000000012900780c */ /* 0x002fe20003f25270 */
[----:B--2---:R-:W-:Y:S01]  /*6920*/  VIADD R0, R0, 0x390 ;  /* 0x0000039000007836 */ /* 0x004fe20000000000 */
[----:B------:R-:W-:Y:S04]  /*6930*/  ISETP.GE.AND P0, PT, R40, 0x1, PT ;  /* 0x000000012800780c */ /* 0x000fe80003f06270 */
[----:B------:R-:W1:Y:S01]  /*6940*/  LDC.64 R10, c[0x0][0xb18] ;  /* 0x0002c600ff0a7b82 */ /* 0x000e620000000a00 */
[----:B------:R-:W-:Y:S01]  /*6950*/  PRMT R0, RZ, 0x654, R0 ;  /* 0x00000654ff007816 */ /* 0x000fe20000000000 */
[----:B------:R-:W-:Y:S01]  /*6960*/  @!PT LDS RZ, [RZ] ;  /* 0x00000000fffff984 */ /* 0x000fe20000000800 */
[----:B------:R-:W-:Y:S01]  /*6970*/  @!PT LDS RZ, [RZ] ;  /* 0x00000000fffff984 */ /* 0x000fe20000000800 */
[----:B------:R-:W-:Y:S01]  /*6980*/  @!PT LDS RZ, [RZ] ;  /* 0x00000000fffff984 */ /* 0x000fe20000000800 */
[----:B------:R-:W-:Y:S01]  /*6990*/  @!PT LDS RZ, [RZ] ;  /* 0x00000000fffff984 */ /* 0x000fe20000000800 */
[----:B------:R2:W-:Y:S06]  /*69a0*/  MEMBAR.ALL.CTA ;  /* 0x0000000000007992 */ /* 0x0005ec0000008000 */
[----:B--2---:R-:W2:Y:S01]  /*69b0*/  FENCE.VIEW.ASYNC.S ;  /* 0x00000000000073c6 */ /* 0x004ea20000000000 */
[----:B------:R-:W1:Y:S08]  /*69c0*/  @!P1 LDC R14, c[0x0][0xb20] ;  /* 0x0002c800ff0e9b82 */ /* 0x000e700000000800 */
[----:B------:R-:W1:Y:S01]  /*69d0*/  @!P1 LDC R9, c[0x0][0xb0c] ;  /* 0x0002c300ff099b82 */ /* 0x000e620000000800 */
[----:B--2---:R2:W-:Y:S01]  /*69e0*/  SYNCS.ARRIVE.TRANS64.RED.A1T0 RZ, [R0+URZ], RZ ;  /* 0x000000ff00ff79a7 */ /* 0x0045e200081004ff */
[----:B---3--:R-:W-:Y:S04]  /*69f0*/  LOP3.LUT P4, RZ, R18, 0x1, RZ, 0xc0, !PT ;  /* 0x0000000112ff7812 */ /* 0x008fe8000788c0ff */
[----:B------:R-:W-:Y:S09]  /*6a00*/  P2R R110, PR, RZ, 0x10 ;  /* 0x00000010ff6e7803 */ /* 0x000ff20000000000 */
[----:B------:R-:W-:Y:S02]  /*6a10*/  @P4 MOV R45, R16 ;  /* 0x00000010002d4202 */ /* 0x000fe40000000f00 */
[----:B------:R-:W-:Y:S01]  /*6a20*/  @P4 LOP3.LUT R43, R17, 0xffff, RZ, 0xc0, !PT ;  /* 0x0000ffff112b4812 */ /* 0x000fe200078ec0ff */
[----:B--2-4-:R-:W-:Y:S06]  /*6a30*/  @!P0 BRA `(.L_x_129) ;  /* 0x0000000000a48947 */ /* 0x014fec0003800000 */
[----:B------:R-:W-:Y:S01]  /*6a40*/  IMAD.HI.U32 R21, R100, R39, RZ ;  /* 0x0000002764157227 */ /* 0x000fe200078e00ff */
[----:B------:R-:W-:Y:S02]  /*6a50*/  ISETP.NE.AND P0, PT, R38, 0x1, PT ;  /* 0x000000012600780c */ /* 0x000fe40003f05270 */
[----:B------:R-:W-:Y:S01]  /*6a60*/  ISETP.NE.AND P2, PT, R40, 0x1, PT ;  /* 0x000000012800780c */ /* 0x000fe20003f45270 */
[----:B------:R-:W-:Y:S01]  /*6a70*/  IMAD.HI.U32 R20, R99, R88, RZ ;  /* 0x0000005863147227 */ /* 0x000fe200078e00ff */
[----:B------:R-:W-:Y:S02]  /*6a80*/  SHF.R.U32.HI R21, RZ, R98, R21 ;  /* 0x00000062ff157219 */ /* 0x000fe40000011615 */
[----:B------:R-:W-:Y:S01]  /*6a90*/  ISETP.NE.AND P3, PT, R42, 0x1, PT ;  /* 0x000000012a00780c */ /* 0x000fe20003f65270 */
[----:B------:R-:W-:Y:S01]  /*6aa0*/  IMAD.HI.U32 R24, R45, R88, RZ ;  /* 0x000000582d187227 */ /* 0x000fe200078e00ff */
[----:B------:R-:W-:Y:S02]  /*6ab0*/  SHF.R.U32.HI R20, RZ, R89, R20 ;  /* 0x00000059ff147219 */ /* 0x000fe40000011614 */
[----:B------:R-:W-:Y:S01]  /*6ac0*/  SEL R3, R100, R21, !P0 ;  /* 0x0000001564037207 */ /* 0x000fe20004000000 */
[----:B------:R-:W-:Y:S01]  /*6ad0*/  IMAD.HI.U32 R21, R43, R39, RZ ;  /* 0x000000272b157227 */ /* 0x000fe200078e00ff */
[----:B------:R-:W-:Y:S02]  /*6ae0*/  SEL R7, R99, R20, !P3 ;  /* 0x0000001463077207 */ /* 0x000fe40005800000 */
[----:B------:R-:W-:Y:S01]  /*6af0*/  SHF.R.U32.HI R24, RZ, R89, R24 ;  /* 0x00000059ff187219 */ /* 0x000fe20000011618 */
[-C--:B------:R-:W-:Y:S04]  /*6b00*/  IMAD.HI.U32 R20, R3, R36.reuse, RZ ;  /* 0x0000002403147227 */ /* 0x080fe800078e00ff */
[----:B------:R-:W-:Y:S01]  /*6b10*/  IMAD.HI.U32 R22, R7, R36, RZ ;  /* 0x0000002407167227 */ /* 0x000fe200078e00ff */
[-C--:B------:R-:W-:Y:S02]  /*6b20*/  @P2 SHF.R.U32.HI R3, RZ, R37.reuse, R20 ;  /* 0x00000025ff032219 */ /* 0x080fe40000011614 */
[----:B------:R-:W-:Y:S02]  /*6b30*/  SHF.R.U32.HI R20, RZ, R98, R21 ;  /* 0x00000062ff147219 */ /* 0x000fe40000011615 */
[----:B------:R-:W-:Y:S01]  /*6b40*/  @P2 SHF.R.U32.HI R7, RZ, R37, R22 ;  /* 0x00000025ff072219 */ /* 0x000fe20000011616 */
[C---:B------:R-:W-:Y:S01]  /*6b50*/  IMAD R2, R40.reuse, R3, RZ ;  /* 0x0000000328027224 */ /* 0x040fe200078e02ff */
[----:B------:R-:W-:Y:S02]  /*6b60*/  SEL R5, R43, R20, !P0 ;  /* 0x000000142b057207 */ /* 0x000fe40004000000 */
[----:B------:R-:W-:Y:S01]  /*6b70*/  SEL R3, R45, R24, !P3 ;  /* 0x000000182d037207 */ /* 0x000fe20005800000 */
[----:B------:R-:W-:Y:S01]  /*6b80*/  IMAD R4, R40, R7, RZ ;  /* 0x0000000728047224 */ /* 0x000fe200078e02ff */
[C---:B------:R-:W-:Y:S01]  /*6b90*/  ISETP.GE.AND P0, PT, R5.reuse, R2, PT ;  /* 0x000000020500720c */ /* 0x040fe20003f06270 */
[----:B------:R-:W-:Y:S03]  /*6ba0*/  IMAD.HI.U32 R6, R5, R36, RZ ;  /* 0x0000002405067227 */ /* 0x000fe600078e00ff */
[----:B------:R-:W-:Y:S01]  /*6bb0*/  ISETP.GE.OR P0, PT, R3, R4, P0 ;  /* 0x000000040300720c */ /* 0x000fe20000706670 */
[----:B------:R-:W-:Y:S01]  /*6bc0*/  IMAD.MOV R4, RZ, RZ, -R3 ;  /* 0x000000ffff047224 */ /* 0x000fe200078e0a03 */
[-C--:B------:R-:W-:Y:S03]  /*6bd0*/  SHF.R.U32.HI R6, RZ, R37.reuse, R6 ;  /* 0x00000025ff067219 */ /* 0x080fe60000011606 */
[----:B------:R-:W-:Y:S01]  /*6be0*/  IMAD R45, R42, R4, R45 ;  /* 0x000000042a2d7224 */ /* 0x000fe200078e022d */
[----:B------:R-:W-:Y:S05]  /*6bf0*/  SEL R15, R5, R6, !P2 ;  /* 0x00000006050f7207 */ /* 0x000fea0005000000 */
[----:B------:R-:W-:Y:S02]  /*6c00*/  IMAD.MOV R6, RZ, RZ, -R15 ;  /* 0x000000ffff067224 */ /* 0x000fe400078e0a0f */
[C---:B------:R-:W-:Y:S04]  /*6c10*/  @!P0 IMAD.HI.U32 R2, R3.reuse, R36, RZ ;  /* 0x0000002403028227 */ /* 0x040fe800078e00ff */
[----:B------:R-:W-:Y:S01]  /*6c20*/  IMAD R6, R40, R6, R5 ;  /* 0x0000000628067224 */ /* 0x000fe200078e0205 */
[----:B------:R-:W-:Y:S04]  /*6c30*/  @!P0 SHF.R.U32.HI R2, RZ, R37, R2 ;  /* 0x00000025ff028219 */ /* 0x000fe80000011602 */
[----:B------:R-:W-:Y:S02]  /*6c40*/  @!P0 SEL R0, R3, R2, !P2 ;  /* 0x0000000203008207 */ /* 0x000fe40005000000 */
[----:B------:R-:W-:Y:S02]  /*6c50*/  IADD3 R2, PT, PT, -R5, RZ, RZ ;  /* 0x000000ff05027210 */ /* 0x000fe40007ffe1ff */
[----:B------:R-:W-:Y:S01]  /*6c60*/  @!P0 IADD3 R8, PT, PT, R15, -R0, RZ ;  /* 0x800000000f088210 */ /* 0x000fe20007ffe0ff */
[----:B------:R-:W-:Y:S02]  /*6c70*/  @!P0 IMAD R0, R7, R6, R0 ;  /* 0x0000000607008224 */ /* 0x000fe400078e0200 */
[----:B------:R-:W-:Y:S02]  /*6c80*/  IMAD R43, R38, R2, R43 ;  /* 0x00000002262b7224 */ /* 0x000fe400078e022b */
[----:B------:R-:W-:Y:S02]  /*6c90*/  @!P0 IMAD R5, R8, R40, R3 ;  /* 0x0000002808058224 */ /* 0x000fe400078e0203 */
[----:B------:R-:W-:Y:S04]  /*6ca0*/  @!P0 IMAD.MOV.U32 R3, RZ, RZ, R0 ;  /* 0x000000ffff038224 */ /* 0x000fe800078e0000 */
[----:B------:R-:W-:Y:S02]  /*6cb0*/  IMAD R45, R3, R42, R45 ;  /* 0x0000002a032d7224 */ /* 0x000fe400078e022d */
[----:B------:R-:W-:Y:S07]  /*6cc0*/  IMAD R43, R5, R38, R43 ;  /* 0x00000026052b7224 */ /* 0x000fee00078e022b */
.L_x_129:
[----:B------:R-:W-:Y:S01]  /*6cd0*/  @!P1 IMAD.HI.U32 R0, R45, R12, RZ ;  /* 0x0000000c2d009227 */ /* 0x000fe200078e00ff */
[----:B-1----:R-:W-:Y:S01]  /*6ce0*/  @!P1 ISETP.NE.AND P0, PT, R10, 0x1, PT ;  /* 0x000000010a00980c */ /* 0x002fe20003f05270 */
[----:B------:R-:W-:Y:S01]  /*6cf0*/  ULOP3.LUT UP0, URZ, UR42, 0x1b0, URZ, 0xc0, !UPT ;  /* 0x000001b02aff7892 */ /* 0x000fe2000f80c0ff */
[----:B------:R-:W-:Y:S01]  /*6d00*/  @!P1 ISETP.NE.AND P2, PT, R9, 0x1, PT ;  /* 0x000000010900980c */ /* 0x000fe20003f45270 */
[----:B------:R-:W-:Y:S01]  /*6d10*/  @!P1 IMAD.HI.U32 R3, R43, R11, RZ ;  /* 0x0000000b2b039227 */ /* 0x000fe200078e00ff */
[----:B------:R-:W-:Y:S02]  /*6d20*/  @!P1 SHF.R.U32.HI R0, RZ, R13, R0 ;  /* 0x0000000dff009219 */ /* 0x000fe40000011600 */
[----:B------:R-:W-:Y:S01]  /*6d30*/  @P4 SHF.R.U32.HI R105, RZ, 0x10, R17 ;  /* 0x00000010ff694819 */ /* 0x000fe20000011611 */
[----:B------:R-:W-:Y:S01]  /*6d40*/  VIADD R111, R111, 0x1 ;  /* 0x000000016f6f7836 */ /* 0x000fe20000000000 */
[----:B------:R-:W-:Y:S02]  /*6d50*/  @!P1 SHF.R.U32.HI R2, RZ, R14, R3 ;  /* 0x0000000eff029219 */ /* 0x000fe40000011603 */
[----:B------:R-:W-:Y:S02]  /*6d60*/  @!P1 SEL R3, R45, R0, !P2 ;  /* 0x000000002d039207 */ /* 0x000fe40005000000 */
[----:B------:R-:W-:Y:S05]  /*6d70*/  @!P1 SEL R2, R43, R2, !P0 ;  /* 0x000000022b029207 */ /* 0x000fea0004000000 */
[----:B------:R-:W-:Y:S02]  /*6d80*/  @!P1 IMAD.IADD R0, R2, 0x1, -R3 ;  /* 0x0000000102009824 */ /* 0x000fe400078e0a03 */
[----:B------:R-:W-:Y:S02]  /*6d90*/  @!P1 IMAD.IADD R2, R3, 0x1, -R2 ;  /* 0x0000000103029824 */ /* 0x000fe400078e0a02 */
[----:B------:R-:W-:Y:S02]  /*6da0*/  @!P1 IMAD R45, R0, R9, R45 ;  /* 0x00000009002d9224 */ /* 0x000fe400078e022d */
[----:B------:R-:W-:Y:S01]  /*6db0*/  @!P1 IMAD R43, R2, R10, R43 ;  /* 0x0000000a022b9224 */ /* 0x000fe200078e022b */
[----:B------:R-:W-:Y:S06]  /*6dc0*/  BRA.U !UP0, `(.L_x_130) ;  /* 0x0000000108407547 */ /* 0x000fec000b800000 */
[----:B------:R-:W1:Y:S01]  /*6dd0*/  LDCU.64 UR8, c[0x4][0x80] ;  /* 0x01001000ff0877ac */ /* 0x000e620008000a00 */
[----:B------:R-:W-:Y:S01]  /*6de0*/  MOV R3, 0x0 ;  /* 0x0000000000037802 */ /* 0x000fe20000000f00 */
[----:B------:R-:W-:Y:S02]  /*6df0*/  HFMA2 R12, -RZ, RZ, 0, 5.9604644775390625e-08 ;  /* 0x00000001ff0c7431 */ /* 0x000fe400000001ff */
[----:B------:R-:W-:Y:S02]  /*6e00*/  IMAD.MOV.U32 R8, RZ, RZ, 0x70 ;  /* 0x00000070ff087424 */ /* 0x000fe400078e00ff */
[----:B------:R-:W-:Y:S01]  /*6e10*/  IMAD.MOV.U32 R13, RZ, RZ, RZ ;  /* 0x000000ffff0d7224 */ /* 0x000fe200078e00ff */
[----:B------:R-:W2:Y:S01]  /*6e20*/  LDCU.64 UR6, c[0x4][0x88] ;  /* 0x01001100ff0677ac */ /* 0x000ea20008000a00 */
[----:B------:R-:W3:Y:S01]  /*6e30*/  LDC.64 R2, c[0x4][R3] ;  /* 0x0100000003027b82 */ /* 0x000ee20000000a00 */
[----:B------:R-:W4:Y:S01]  /*6e40*/  LDCU.64 UR4, c[0x4][0x8] ;  /* 0x01000100ff0477ac */ /* 0x000f220008000a00 */
[----:B-1----:R-:W-:Y:S01]  /*6e50*/  MOV R5, UR9 ;  /* 0x0000000900057c02 */ /* 0x002fe20008000f00 */
[----:B------:R-:W-:Y:S01]  /*6e60*/  IMAD.U32 R4, RZ, RZ, UR8 ;  /* 0x00000008ff047e24 */ /* 0x000fe2000f8e00ff */
[----:B--2---:R-:W-:Y:S01]  /*6e70*/  MOV R7, UR7 ;  /* 0x0000000700077c02 */ /* 0x004fe20008000f00 */
[----:B------:R-:W-:Y:S01]  /*6e80*/  IMAD.U32 R6, RZ, RZ, UR6 ;  /* 0x00000006ff067e24 */ /* 0x000fe2000f8e00ff */
[----:B----4-:R-:W-:Y:S01]  /*6e90*/  MOV R11, UR5 ;  /* 0x00000005000b7c02 */ /* 0x010fe20008000f00 */
[----:B------:R-:W-:Y:S02]  /*6ea0*/  IMAD.U32 R10, RZ, RZ, UR4 ;  /* 0x00000004ff0a7e24 */ /* 0x000fe4000f8e00ff */
[----:B------:R-:W-:Y:S07]  /*6eb0*/  LEPC R20, `(.L_x_130) ;  /* 0x000000001014794e */ /* 0x000fee0000000000 */
[----:B---3-5:R-:W-:Y:S05]  /*6ec0*/  CALL.ABS.NOINC R2 ;  /* 0x0000000002007343 */ /* 0x028fea0003c00000 */
.L_x_130:
[----:B------:R-:W-:Y:S01]  /*6ed0*/  LOP3.LUT P0, RZ, R109, 0x1b0, RZ, 0xc0, !PT ;  /* 0x000001b06dff7812 */ /* 0x000fe2000780c0ff */
[----:B------:R-:W-:Y:S11]  /*6ee0*/  BSSY.RECONVERGENT B6, `(.L_x_131) ;  /* 0x0000013000067945 */ /* 0x000ff60003800200 */
[----:B------:R-:W-:Y:S01]  /*6ef0*/  @!UPT UIADD3 URZ, UPT, UPT, URZ, URZ, URZ ;  /* 0x000000fffffff290 */ /* 0x000fe2000fffe0ff */
[----:B------:R-:W-:Y:S05]  /*6f00*/  @!P0 BRA `(.L_x_132) ;  /* 0x0000000000408947 */ /* 0x000fea0003800000 */
        /* <DEDUP_REMOVED lines=16> */
.L_x_132:
[----:B------:R-:W-:Y:S05]  /*7010*/  BSYNC.RECONVERGENT B6 ;  /* 0x0000000000067941 */ /* 0x000fea0003800200 */
.L_x_131:
[----:B------:R-:W-:Y:S01]  /*7020*/  ISETP.NE.U32.AND P3, PT, R86, RZ, PT ;  /* 0x000000ff5600720c */ /* 0x000fe20003f65070 */
[----:B------:R-:W-:Y:S01]  /*7030*/  UISETP.NE.AND UP1, UPT, UR44, URZ, UPT ;  /* 0x000000ff2c00728c */ /* 0x000fe2000bf25270 */
[----:B------:R-:W-:Y:S02]  /*7040*/  ISETP.NE.U32.AND P4, PT, R82, RZ, PT ;  /* 0x000000ff5200720c */ /* 0x000fe40003f85070 */
[----:B------:R-:W-:Y:S02]  /*7050*/  ISETP.NE.AND.EX P3, PT, R87, RZ, PT, P3 ;  /* 0x000000ff5700720c */ /* 0x000fe40003f65330 */
[----:B------:R-:W-:Y:S02]  /*7060*/  PLOP3.LUT P1, PT, PT, PT, PT, 0x8, 0x80 ;  /* 0x000000000080781c */ /* 0x000fe40003f2e170 */
[----:B------:R-:W-:Y:S02]  /*7070*/  PLOP3.LUT P0, PT, PT, PT, UP1, 0x80, 0x8 ;  /* 0x000000000008781c */ /* 0x000fe40003f0f018 */
[----:B------:R-:W-:Y:S02]  /*7080*/  ISETP.NE.AND.EX P4, PT, R83, RZ, PT, P4 ;  /* 0x000000ff5300720c */ /* 0x000fe40003f85340 */
[----:B------:R-:W1:Y:S09]  /*7090*/  @UP1 LDCU.64 UR4, c[0x0][0x888] ;  /* 0x00011100ff0417ac */ /* 0x000e720008000a00 */
[----:B------:R-:W-:Y:S01]  /*70a0*/  @P0 PLOP3.LUT P1, PT, P3, PT, PT, 0x80, 0x8 ;  /* 0x000000000008081c */ /* 0x000fe20001f2f070 */
[----:B-1----:R-:W-:Y:S04]  /*70b0*/  @UP1 UISETP.NE.U32.AND UP0, UPT, UR4, URZ, UPT ;  /* 0x000000ff0400128c */ /* 0x002fe8000bf05070 */
[----:B------:R-:W-:Y:S04]  /*70c0*/  @UP1 UISETP.NE.AND.EX UP0, UPT, UR5, URZ, UPT, UP0 ;  /* 0x000000ff0500128c */ /* 0x000fe8000bf05300 */
[----:B------:R-:W-:Y:S01]  /*70d0*/  @UP1 USEL UR4, URZ, 0xffffffff, UP0 ;  /* 0xffffffffff041887 */ /* 0x000fe20008000000 */
[----:B------:R-:W-:Y:S11]  /*70e0*/  @!P3 BRA `(.L_x_133) ;  /* 0x00000000002cb947 */ /* 0x000ff60003800000 */
[----:B------:R-:W-:Y:S01]  /*70f0*/  ISETP.NE.U32.AND P2, PT, R84, RZ, PT ;  /* 0x000000ff5400720c */ /* 0x000fe20003f45070 */
[----:B------:R-:W-:Y:S03]  /*7100*/  IMAD.MOV.U32 R96, RZ, RZ, 0x1 ;  /* 0x00000001ff607424 */ /* 0x000fe600078e00ff */
[----:B------:R-:W-:Y:S11]  /*7110*/  ISETP.NE.AND.EX P2, PT, R85, RZ, PT, P2 ;  /* 0x000000ff5500720c */ /* 0x000ff60003f45320 */
[----:B------:R-:W-:Y:S02]  /*7120*/  @!UPT UIADD3 URZ, UPT, UPT, URZ, URZ, URZ ;  /* 0x000000fffffff290 */ /* 0x000fe4000fffe0ff */
[----:B------:R-:W1:Y:S01]  /*7130*/  @P2 LDC.64 R2, c[0x0][0x888] ;  /* 0x00022200ff022b82 */ /* 0x000e620000000a00 */
[----:B------:R-:W-:Y:S04]  /*7140*/  @P2 IMAD R0, R86, UR36, RZ ;  /* 0x0000002456002c24 */ /* 0x000fe8000f8e02ff */
[----:B-1----:R-:W-:Y:S04]  /*7150*/  @P2 IMAD.WIDE R2, R0, 0x4, R2 ;  /* 0x0000000400022825 */ /* 0x002fe800078e0202 */
[----:B------:R-:W-:Y:S01]  /*7160*/  HFMA2 R0, -RZ, RZ, 0, 5.9604644775390625e-08 ;  /* 0x00000001ff007431 */ /* 0x000fe200000001ff */
[----:B-----5:R1:W5:Y:S04]  /*7170*/  @P2 LDG.E R49, desc[UR40][R2.64] ;  /* 0x0000002802312981 */ /* 0x020368000c1e1900 */
[----:B------:R-:W-:Y:S01]  /*7180*/  @!P2 PRMT R96, R0, 0x7610, R96 ;  /* 0x000076100060a816 */ /* 0x000fe20000000060 */
[----:B-1----:R-:W2:Y:S06]  /*7190*/  @!P2 LDC R49, c[0x0][0x880] ;  /* 0x00022000ff31ab82 */ /* 0x002eac0000000800 */
.L_x_133:
[----:B------:R-:W-:Y:S05]  /*71a0*/  @!P4 BRA `(.L_x_134) ;  /* 0x000000000020c947 */ /* 0x000fea0003800000 */
[----:B------:R-:W-:Y:S04]  /*71b0*/  ISETP.NE.U32.AND P2, PT, R80, RZ, PT ;  /* 0x000000ff5000720c */ /* 0x000fe80003f45070 */
[----:B------:R-:W-:Y:S11]  /*71c0*/  ISETP.NE.AND.EX P2, PT, R81, RZ, PT, P2 ;  /* 0x000000ff5100720c */ /* 0x000ff60003f45320 */
[----:B------:R-:W-:Y:S02]  /*71d0*/  @!UPT UIADD3 URZ, UPT, UPT, URZ, URZ, URZ ;  /* 0x000000fffffff290 */ /* 0x000fe4000fffe0ff */
[----:B------:R-:W1:Y:S01]  /*71e0*/  @P2 LDC.64 R2, c[0x0][0x8a8] ;  /* 0x00022a00ff022b82 */ /* 0x000e620000000a00 */
[----:B------:R-:W-:Y:S04]  /*71f0*/  @P2 IMAD R0, R82, UR36, RZ ;  /* 0x0000002452002c24 */ /* 0x000fe8000f8e02ff */
[----:B-1----:R-:W-:Y:S05]  /*7200*/  @P2 IMAD.WIDE R2, R0, 0x4, R2 ;  /* 0x0000000400022825 */ /* 0x002fea00078e0202 */
[----:B-----5:R1:W5:Y:S02]  /*7210*/  @P2 LDG.E R47, desc[UR40][R2.64] ;  /* 0x00000028022f2981 */ /* 0x020364000c1e1900 */
[----:B-1----:R-:W3:Y:S02]  /*7220*/  @!P2 LDC R47, c[0x0][0x8a0] ;  /* 0x00022800ff2fab82 */ /* 0x002ee40000000800 */
.L_x_134:
[----:B--2--5:R-:W-:Y:S01]  /*7230*/  @P0 FSETP.NEU.AND P4, PT, R49, RZ, PT ;  /* 0x000000ff3100020b */ /* 0x024fe20003f8d000 */
[----:B------:R-:W-:Y:S01]  /*7240*/  IMAD.U32 R0, RZ, RZ, UR4 ;  /* 0x00000004ff007e24 */ /* 0x000fe2000f8e00ff */
[----:B------:R-:W-:Y:S01]  /*7250*/  @P0 LOP3.LUT P2, RZ, R96, 0xff, RZ, 0xc0, !PT ;  /* 0x000000ff60ff0812 */ /* 0x000fe2000784c0ff */
[----:B------:R-:W-:Y:S01]  /*7260*/  BSSY B1, `(.L_x_135) ;  /* 0x0000039000017945 */ /* 0x000fe20003800000 */
[----:B------:R-:W-:Y:S02]  /*7270*/  @P0 SEL R9, RZ, 0xffffffff, P4 ;  /* 0xffffffffff090807 */ /* 0x000fe40002000000 */
[----:B------:R-:W-:Y:S02]  /*7280*/  CS2R R54, SRZ ;  /* 0x0000000000367805 */ /* 0x000fe4000001ff00 */
[----:B------:R-:W-:Y:S02]  /*7290*/  LEA R92, R44, UR43, 0x3 ;  /* 0x0000002b2c5c7c11 */ /* 0x000fe4000f8e18ff */
[----:B------:R-:W-:Y:S02]  /*72a0*/  CS2R R52, SRZ ;  /* 0x0000000000347805 */ /* 0x000fe4000001ff00 */
[----:B------:R-:W-:Y:S02]  /*72b0*/  @P1 SEL R9, R0, R9, !P2 ;  /* 0x0000000900091207 */ /* 0x000fe40005000000 */
[----:B------:R-:W-:Y:S02]  /*72c0*/  CS2R R58, SRZ ;  /* 0x00000000003a7805 */ /* 0x000fe4000001ff00 */
[----:B------:R-:W-:Y:S02]  /*72d0*/  SHF.L.U32 R7, R108, 0x1f, RZ ;  /* 0x0000001f6c077819 */ /* 0x000fe400000006ff */
[----:B------:R-:W-:Y:S02]  /*72e0*/  CS2R R56, SRZ ;  /* 0x0000000000387805 */ /* 0x000fe4000001ff00 */
[----:B------:R-:W-:Y:S02]  /*72f0*/  @P0 LOP3.LUT R9, R9, 0x1, RZ, 0xc0, !PT ;  /* 0x0000000109090812 */ /* 0x000fe400078ec0ff */
[C---:B------:R-:W-:Y:S02]  /*7300*/  LEA.HI R5, R44.reuse, R44, RZ, 0x1 ;  /* 0x0000002c2c057211 */ /* 0x040fe400078f08ff */
[----:B------:R-:W-:Y:S02]  /*7310*/  ISETP.NE.U32.OR P1, PT, R9, 0x1, !P0 ;  /* 0x000000010900780c */ /* 0x000fe40004725470 */
[----:B------:R-:W-:Y:S01]  /*7320*/  PLOP3.LUT P5, PT, PT, PT, PT, 0x8, 0x80 ;  /* 0x000000000080781c */ /* 0x000fe20003fae170 */
[C---:B------:R-:W-:Y:S01]  /*7330*/  IMAD.SHL.U32 R3, R5.reuse, 0x20, RZ ;  /* 0x0000002005037824 */ /* 0x040fe200078e00ff */
[----:B------:R-:W-:Y:S04]  /*7340*/  LOP3.LUT R5, R5, 0xffe, RZ, 0xc0, !PT ;  /* 0x00000ffe05057812 */ /* 0x000fe800078ec0ff */
[----:B------:R-:W-:Y:S01]  /*7350*/  LOP3.LUT R3, R3, 0xffffffc0, RZ, 0xc0, !PT ;  /* 0xffffffc003037812 */ /* 0x000fe200078ec0ff */
[----:B------:R-:W-:Y:S04]  /*7360*/  IMAD.IADD R32, R44, 0x1, -R5 ;  /* 0x000000012c207824 */ /* 0x000fe800078e0a05 */
[----:B------:R-:W-:Y:S01]  /*7370*/  @P1 SHF.L.U32 R2, R106, 0x1f, RZ ;  /* 0x0000001f6a021819 */ /* 0x000fe200000006ff */
[----:B------:R-:W-:Y:S03]  /*7380*/  IMAD.IADD R3, R46, 0x1, R3 ;  /* 0x000000012e037824 */ /* 0x000fe600078e0203 */
[----:B------:R-:W1:Y:S01]  /*7390*/  @P1 SYNCS.PHASECHK.TRANS64.TRYWAIT P0, [UR43+0x360], R2 ;  /* 0x00036002ff0015a7 */ /* 0x000e62000800112b */
[----:B------:R-:W-:Y:S01]  /*73a0*/  IMAD R32, R32, 0x100000, R3 ;  /* 0x0010000020207824 */ /* 0x000fe200078e0203 */
[----:B------:R2:W4:Y:S01]  /*73b0*/  SYNCS.PHASECHK.TRANS64.TRYWAIT P4, [R92+URZ+0x3a0], R7 ;  /* 0x0003a0075c0075a7 */ /* 0x00052200080811ff */
[----:B-1----:R-:W-:Y:S01]  /*73c0*/  @P1 PLOP3.LUT P5, PT, P0, PT, PT, 0x8, 0x80 ;  /* 0x000000000080181c */ /* 0x002fe200007ae170 */
[----:B------:R-:W-:Y:S01]  /*73d0*/  @!UPT UIADD3 URZ, UPT, UPT, URZ, URZ, URZ ;  /* 0x000000fffffff290 */ /* 0x000fe2000fffe0ff */
[----:B--2---:R-:W-:Y:S11]  /*73e0*/  @!P1 BRA `(.L_x_136) ;  /* 0x0000000000809947 */ /* 0x004ff60003800000 */
[----:B------:R-:W-:Y:S01]  /*73f0*/  ISETP.NE.U32.AND P0, PT, RZ, UR38, PT ;  /* 0x00000026ff007c0c */ /* 0x000fe2000bf05070 */
[----:B------:R-:W-:Y:S01]  /*7400*/  BSSY B0, `(.L_x_137) ;  /* 0x0000012000007945 */ /* 0x000fe20003800000 */
[----:B------:R-:W-:Y:S02]  /*7410*/  FSETP.NEU.AND P2, PT, R49, RZ, PT ;  /* 0x000000ff3100720b */ /* 0x000fe40003f4d000 */
[----:B------:R-:W-:Y:S02]  /*7420*/  CS2R R58, SRZ ;  /* 0x00000000003a7805 */ /* 0x000fe4000001ff00 */
[----:B------:R-:W-:Y:S02]  /*7430*/  ISETP.NE.AND.EX P0, PT, RZ, UR39, PT, P0 ;  /* 0x00000027ff007c0c */ /* 0x000fe4000bf05300 */
[----:B------:R-:W-:Y:S02]  /*7440*/  CS2R R56, SRZ ;  /* 0x0000000000387805 */ /* 0x000fe4000001ff00 */
[----:B------:R-:W-:Y:S02]  /*7450*/  LOP3.LUT P1, RZ, R96, 0xff, RZ, 0xc0, !PT ;  /* 0x000000ff60ff7812 */ /* 0x000fe4000782c0ff */
[----:B------:R-:W-:Y:S02]  /*7460*/  CS2R R54, SRZ ;  /* 0x0000000000367805 */ /* 0x000fe4000001ff00 */
[----:B------:R-:W-:Y:S02]  /*7470*/  SEL R0, RZ, 0xffffffff, P2 ;  /* 0xffffffffff007807 */ /* 0x000fe40001000000 */
[----:B------:R-:W-:Y:S02]  /*7480*/  CS2R R52, SRZ ;  /* 0x0000000000347805 */ /* 0x000fe4000001ff00 */
[----:B------:R-:W-:Y:S04]  /*7490*/  SEL R3, RZ, 0xffffffff, P0 ;  /* 0xffffffffff037807 */ /* 0x000fe80000000000 */
[----:B------:R-:W-:Y:S04]  /*74a0*/  @P3 SEL R0, R3, R0, !P1 ;  /* 0x0000000003003207 */ /* 0x000fe80004800000 */
[----:B------:R-:W-:Y:S04]  /*74b0*/  LOP3.LUT R0, R0, 0x1, RZ, 0xc0, !PT ;  /* 0x0000000100007812 */ /* 0x000fe800078ec0ff */
[----:B------:R-:W-:Y:S01]  /*74c0*/  ISETP.NE.U32.AND P0, PT, R0, 0x1, PT ;  /* 0x000000010000780c */ /* 0x000fe20003f05070 */
[----:B------:R-:W-:Y:S01]  /*74d0*/  @!UPT UIADD3 URZ, UPT, UPT, URZ, URZ, URZ ;  /* 0x000000fffffff290 */ /* 0x000fe2000fffe0ff */
[----:B------:R-:W-:Y:S11]  /*74e0*/  @!P5 BRA `(.L_x_138) ;  /* 0x00000000000cd947 */ /* 0x000ff60003800000 */
[----:B------:R-:W-:Y:S04]  /*74f0*/  SHF.L.U32 R3, R106, 0x1f, RZ ;  /* 0x0000001f6a037819 */ /* 0x000fe800000006ff */
[----:B------:R-:W1:Y:S02]  /*7500*/  SYNCS.PHASECHK.TRANS64.TRYWAIT P1, [UR43+0x360], R3 ;  /* 0x00036003ff0075a7 */ /* 0x000e64000802112b */
[----:B-1----:R-:W-:Y:S05]  /*7510*/  @!P1 BRA `(.L_x_139) ;  /* 0x0000002800049947 */ /* 0x002fea0003800000 */
.L_x_138:
[----:B------:R-:W-:Y:S05]  /*7520*/  BSYNC B0 ;  /* 0x0000000000007941 */ /* 0x000fea0003800000 */
.L_x_137:
[----:B------:R2:W1:Y:S01]  /*7530*/  @P0 LDS.128 R56, [R103+UR43+0x600] ;  /* 0x0006002b67380984 */ /* 0x0004620008000c00 */
[----:B------:R-:W-:Y:S01]  /*7540*/  UIADD3 UR4, UPT, UPT, UR43, 0x368, URZ ;  /* 0x000003682b047890 */ /* 0x000fe2000fffe0ff */
[----:B------:R-:W-:Y:S02]  /*7550*/  LOP3.LUT R106, R106, 0x1, RZ, 0x3c, !PT ;  /* 0x000000016a6a7812 */ /* 0x000fe400078e3cff */
[----:B------:R2:W1:Y:S01]  /*7560*/  @P0 LDS.128 R52, [R102+0x10] ;  /* 0x0000100066340984 */ /* 0x0004620000000c00 */
[----:B------:R-:W-:Y:S01]  /*7570*/  UPRMT UR4, UR37, 0x654, UR4 ;  /* 0x0000065425047896 */ /* 0x000fe20008000004 */
[----:B------:R-:W-:Y:S01]  /*7580*/  @!PT LDS RZ, [RZ] ;  /* 0x00000000fffff984 */ /* 0x000fe20000000800 */
[----:B------:R-:W-:Y:S01]  /*7590*/  @!PT LDS RZ, [RZ] ;  /* 0x00000000fffff984 */ /* 0x000fe20000000800 */
[----:B------:R-:W-:Y:S01]  /*75a0*/  @!PT LDS RZ, [RZ] ;  /* 0x00000000fffff984 */ /* 0x000fe20000000800 */
[----:B------:R-:W-:Y:S01]  /*75b0*/  @!PT LDS RZ, [RZ] ;  /* 0x00000000fffff984 */ /* 0x000fe20000000800 */
[----:B------:R5:W-:Y:S06]  /*75c0*/  MEMBAR.ALL.CTA ;  /* 0x0000000000007992 */ /* 0x000bec0000008000 */
[----:B-----5:R-:W5:Y:S02]  /*75d0*/  FENCE.VIEW.ASYNC.S ;  /* 0x00000000000073c6 */ /* 0x020f640000000000 */
[----:B-----5:R-:W-:Y:S03]  /*75e0*/  SYNCS.ARRIVE.TRANS64.RED.A1T0 RZ, [UR4], RZ ;  /* 0x000000ffffff79a7 */ /* 0x020fe60008100404 */
.L_x_136:
[----:B------:R-:W-:Y:S05]  /*75f0*/  BSYNC B1 ;  /* 0x0000000000017941 */ /* 0x000fea0003800000 */
.L_x_135:
[----:B-1----:R-:W-:Y:S04]  /*7600*/  SHF.R.U32.HI R3, RZ, 0x15, R32 ;  /* 0x00000015ff037819 */ /* 0x002fe80000011620 */
[----:B------:R-:W-:Y:S01]  /*7610*/  LOP3.LUT P0, RZ, R3, 0x3, R104, 0x48, !PT ;  /* 0x0000000303ff7812 */ /* 0x000fe20007804868 */
[----:B------:R-:W-:Y:S01]  /*7620*/  @!UPT UIADD3 URZ, UPT, UPT, URZ, URZ, URZ ;  /* 0x000000fffffff290 */ /* 0x000fe2000fffe0ff */
[----:B----4-:R-:W-:Y:S11]  /*7630*/  @P4 BRA `(.L_x_140) ;  /* 0x0000000000084947 */ /* 0x010ff60003800000 */
[----:B------:R-:W1:Y:S02]  /*7640*/  SYNCS.PHASECHK.TRANS64.TRYWAIT P1, [R92+URZ+0x3a0], R7 ;  /* 0x0003a0075c0075a7 */ /* 0x000e6400080211ff */
[----:B-1----:R-:W-:Y:S05]  /*7650*/  @!P1 BRA `(.L_x_141) ;  /* 0x0000002400cc9947 */ /* 0x002fea0003800000 */
.L_x_140:
[----:B------:R-:W-:Y:S05]  /*7660*/  @!P0 BRA `(.L_x_142) ;  /* 0x0000000000408947 */ /* 0x000fea0003800000 */
[----:B------:R-:W4:Y:S01]  /*7670*/  LDCU.64 UR8, c[0x4][0x70] ;  /* 0x01000e00ff0877ac */ /* 0x000f220008000a00 */
[----:B------:R-:W-:Y:S01]  /*7680*/  MOV R3, 0x0 ;  /* 0x0000000000037802 */ /* 0x000fe20000000f00 */
[----:B------:R-:W-:Y:S02]  /*7690*/  HFMA2 R12, -RZ, RZ, 0, 5.9604644775390625e-08 ;  /* 0x00000001ff0c7431 */ /* 0x000fe400000001ff */
[----:B------:R-:W-:Y:S02]  /*76a0*/  IMAD.MOV.U32 R8, RZ, RZ, 0x192 ;  /* 0x00000192ff087424 */ /* 0x000fe400078e00ff */
[----:B------:R-:W-:Y:S01]  /*76b0*/  IMAD.MOV.U32 R13, RZ, RZ, RZ ;  /* 0x000000ffff0d7224 */ /* 0x000fe200078e00ff */
[----:B------:R-:W1:Y:S01]  /*76c0*/  LDCU.64 UR6, c[0x4][0x78] ;  /* 0x01000f00ff0677ac */ /* 0x000e620008000a00 */
[----:B------:R-:W2:Y:S01]  /*76d0*/  LDC.64 R2, c[0x4][R3] ;  /* 0x0100000003027b82 */ /* 0x000ea20000000a00 */
[----:B------:R-:W5:Y:S01]  /*76e0*/  LDCU.64 UR4, c[0x4][0x10] ;  /* 0x01000200ff0477ac */ /* 0x000f620008000a00 */
[----:B----4-:R-:W-:Y:S01]  /*76f0*/  MOV R5, UR9 ;  /* 0x0000000900057c02 */ /* 0x010fe20008000f00 */
[----:B------:R-:W-:Y:S01]  /*7700*/  IMAD.U32 R4, RZ, RZ, UR8 ;  /* 0x00000008ff047e24 */ /* 0x000fe2000f8e00ff */
[----:B-1----:R-:W-:Y:S01]  /*7710*/  MOV R7, UR7 ;  /* 0x0000000700077c02 */ /* 0x002fe20008000f00 */
[----:B------:R-:W-:Y:S01]  /*7720*/  IMAD.U32 R6, RZ, RZ, UR6 ;  /* 0x00000006ff067e24 */ /* 0x000fe2000f8e00ff */
[----:B-----5:R-:W-:Y:S01]  /*7730*/  MOV R11, UR5 ;  /* 0x00000005000b7c02 */ /* 0x020fe20008000f00 */
[----:B------:R-:W-:Y:S02]  /*7740*/  IMAD.U32 R10, RZ, RZ, UR4 ;  /* 0x00000004ff0a7e24 */ /* 0x000fe4000f8e00ff */
[----:B------:R-:W-:Y:S07]  /*7750*/  LEPC R20, `(.L_x_142) ;  /* 0x000000001014794e */ /* 0x000fee0000000000 */
[----:B--23--:R-:W-:Y:S05]  /*7760*/  CALL.ABS.NOINC R2 ;  /* 0x0000000002007343 */ /* 0x00cfea0003c00000 */
.L_x_142:
[----:B------:R-:W-:Y:S01]  /*7770*/  LOP3.LUT P0, RZ, R101, 0x60, RZ, 0xc0, !PT ;  /* 0x0000006065ff7812 */ /* 0x000fe2000780c0ff */
[----:B------:R-:W-:Y:S05]  /*7780*/  WARPSYNC.ALL ;  /* 0x0000000000007948 */ /* 0x000fea0003800000 */
[----:B------:R-:W-:Y:S01]  /*7790*/  R2UR UR4, R32 ;  /* 0x00000000200472ca */ /* 0x000fe200000e0000 */
[----:B------:R-:W-:Y:S01]  /*77a0*/  BSSY.RECONVERGENT B0, `(.L_x_143) ;  /* 0x00000a0000007945 */ /* 0x000fe20003800200 */
[-C--:B------:R-:W-:Y:S02]  /*77b0*/  F2FP.F16.E4M3.UNPACK_B R50, R56.reuse ;  /* 0x00000038ff32723e */ /* 0x080fe400020006ff */
[----:B------:R-:W-:Y:S02]  /*77c0*/  F2FP.F16.E4M3.UNPACK_B R63, R56.H1 ;  /* 0x00000038ff3f723e */ /* 0x000fe400030006ff */
[-C--:B------:R-:W-:Y:S01]  /*77d0*/  F2FP.F16.E4M3.UNPACK_B R56, R57.reuse ;  /* 0x00000039ff38723e */ /* 0x080fe200020006ff */
[--C-:B------:R-:W-:Y:S01]  /*77e0*/  HADD2.F32 R48, -RZ, R50.reuse.H0_H0 ;  /* 0x20000032ff307230 */ /* 0x100fe20000004100 */
[----:B------:R-:W-:Y:S01]  /*77f0*/  F2FP.F16.E4M3.UNPACK_B R57, R57.H1 ;  /* 0x00000039ff39723e */ /* 0x000fe200030006ff */
[----:B------:R-:W-:Y:S01]  /*7800*/  HADD2.F32 R50, -RZ, R50.H1_H1 ;  /* 0x30000032ff327230 */ /* 0x000fe20000004100 */
[-C--:B------:R-:W-:Y:S01]  /*7810*/  F2FP.F16.E4M3.UNPACK_B R66, R52.reuse ;  /* 0x00000034ff42723e */ /* 0x080fe200020006ff */
[--C-:B------:R-:W-:Y:S01]  /*7820*/  HADD2.F32 R51, -RZ, R63.reuse.H0_H0 ;  /* 0x2000003fff337230 */ /* 0x100fe20000004100 */
[----:B------:R-:W-:Y:S01]  /*7830*/  F2FP.F16.E4M3.UNPACK_B R68, R52.H1 ;  /* 0x00000034ff44723e */ /* 0x000fe200030006ff */
[----:B-1----:R-:W-:Y:S01]  /*7840*/  LDTM.16dp32bit_t0_t15.x32 R4, tmem[UR4] ;  /* 0x00000004000479ee */ /* 0x002fe20008a80000 */
[----:B------:R-:W3:Y:S01]  /*7850*/  LDTM.16dp32bit_t16_t31.x32 R4, tmem[UR4+0x20] ;  /* 0x00002004000479ee */ /* 0x000ee20008aa0000 */
[----:B------:R-:W-:Y:S01]  /*7860*/  NOP ;  /* 0x0000000000007918 */ /* 0x000fe20000000000 */
[----:B------:R-:W-:Y:S01]  /*7870*/  R2UR UR5, R92 ;  /* 0x000000005c0572ca */ /* 0x000fe200000e0000 */
[--C-:B------:R-:W-:Y:S01]  /*7880*/  HADD2.F32 R65, -RZ, R66.reuse.H0_H0 ;  /* 0x20000042ff417230 */ /* 0x100fe20000004100 */
[----:B------:R-:W-:Y:S01]  /*7890*/  F2FP.F16.E4M3.UNPACK_B R61, R58 ;  /* 0x0000003aff3d723e */ /* 0x000fe200020006ff */
[----:B------:R-:W-:Y:S01]  /*78a0*/  HADD2.F32 R67, -RZ, R66.H1_H1 ;  /* 0x30000042ff437230 */ /* 0x000fe20000004100 */
[-C--:B------:R-:W-:Y:S01]  /*78b0*/  F2FP.F16.E4M3.UNPACK_B R70, R53.reuse ;  /* 0x00000035ff46723e */ /* 0x080fe200020006ff */
[----:B------:R-:W-:Y:S01]  /*78c0*/  HADD2.F32 R52, -RZ, R63.H1_H1 ;  /* 0x3000003fff347230 */ /* 0x000fe20000004100 */
[----:B------:R-:W-:Y:S01]  /*78d0*/  F2FP.F16.E4M3.UNPACK_B R72, R53.H1 ;  /* 0x00000035ff48723e */ /* 0x000fe200030006ff */
[----:B------:R-:W-:Y:S01]  /*78e0*/  HADD2.F32 R53, -RZ, R56.H0_H0 ;  /* 0x20000038ff357230 */ /* 0x000fe20000004100 */
[-C--:B------:R-:W-:Y:S01]  /*78f0*/  F2FP.F16.E4M3.UNPACK_B R74, R54.reuse ;  /* 0x00000036ff4a723e */ /* 0x080fe200020006ff */
[----:B------:R-:W-:Y:S01]  /*7900*/  HADD2.F32 R69, -RZ, R70.H0_H0 ;  /* 0x20000046ff457230 */ /* 0x000fe20000004100 */
[----:B------:R-:W-:Y:S01]  /*7910*/  F2FP.F16.E4M3.UNPACK_B R76, R54.H1 ;  /* 0x00000036ff4c723e */ /* 0x000fe200030006ff */
[----:B------:R-:W-:Y:S01]  /*7920*/  HADD2.F32 R54, -RZ, R56.H1_H1 ;  /* 0x30000038ff367230 */ /* 0x000fe20000004100 */
[----:B------:R-:W-:Y:S01]  /*7930*/  F2FP.F16.E4M3.UNPACK_B R60, R58.H1 ;  /* 0x0000003aff3c723e */ /* 0x000fe200030006ff */
[----:B------:R-:W-:Y:S01]  /*7940*/  UIADD3 UR5, UPT, UPT, UR5, 0x3c0, URZ ;  /* 0x000003c005057890 */ /* 0x000fe2000fffe0ff */
[----:B------:R-:W-:Y:S01]  /*7950*/  HADD2.F32 R58, -RZ, R61.H1_H1 ;  /* 0x3000003dff3a7230 */ /* 0x000fe20000004100 */
[----:B------:R-:W-:Y:S01]  /*7960*/  F2FP.F16.E4M3.UNPACK_B R77, R55 ;  /* 0x00000037ff4d723e */ /* 0x000fe200020006ff */
[----:B------:R-:W-:Y:S01]  /*7970*/  HADD2.F32 R70, -RZ, R70.H1_H1 ;  /* 0x30000046ff467230 */ /* 0x000fe20000004100 */
[----:B------:R-:W-:Y:S01]  /*7980*/  UPRMT UR5, UR37, 0x654, UR5 ;  /* 0x0000065425057896 */ /* 0x000fe20008000005 */
[--C-:B------:R-:W-:Y:S01]  /*7990*/  HADD2.F32 R73, -RZ, R74.reuse.H0_H0 ;  /* 0x2000004aff497230 */ /* 0x100fe20000004100 */
[----:B------:R-:W-:Y:S01]  /*79a0*/  F2FP.F16.E4M3.UNPACK_B R62, R59 ;  /* 0x0000003bff3e723e */ /* 0x000fe200020006ff */
[----:B------:R-:W-:Y:S01]  /*79b0*/  HADD2.F32 R74, -RZ, R74.H1_H1 ;  /* 0x3000004aff4a7230 */ /* 0x000fe20000004100 */
[----:B------:R-:W-:Y:S01]  /*79c0*/  F2FP.F16.E4M3.UNPACK_B R78, R55.H1 ;  /* 0x00000037ff4e723e */ /* 0x000fe200030006ff */
[C---:B---3--:R-:W-:Y:S01]  /*79d0*/  FMUL R4, R47.reuse, R4 ;  /* 0x000000042f047220 */ /* 0x048fe20000400000 */
[C---:B------:R-:W-:Y:S01]  /*79e0*/  FMUL R5, R47.reuse, R5 ;  /* 0x000000052f057220 */ /* 0x040fe20000400000 */
[C---:B------:R-:W-:Y:S01]  /*79f0*/  FMUL R8, R47.reuse, R8 ;  /* 0x000000082f087220 */ /* 0x040fe20000400000 */
[----:B------:R-:W-:Y:S01]  /*7a00*/  FMUL R9, R47, R9 ;  /* 0x000000092f097220 */ /* 0x000fe20000400000 */
[----:B------:R-:W-:Y:S01]  /*7a10*/  SYNCS.ARRIVE.TRANS64.RED.A1T0 RZ, [UR5], RZ ;  /* 0x000000ffffff79a7 */ /* 0x000fe20008100405 */
[C---:B------:R-:W-:Y:S01]  /*7a20*/  FFMA R4, R49.reuse, R48, R4 ;  /* 0x0000003031047223 */ /* 0x040fe20000000004 */
[----:B------:R-:W-:Y:S01]  /*7a30*/  FFMA R5, R49, R50, R5 ;  /* 0x0000003231057223 */ /* 0x000fe20000000005 */
[C---:B------:R-:W-:Y:S01]  /*7a40*/  FMUL R12, R47.reuse, R12 ;  /* 0x0000000c2f0c7220 */ /* 0x040fe20000400000 */
        /* <DEDUP_REMOVED lines=9> */
[----:B------:R-:W-:Y:S02]  /*7ae0*/  HADD2.F32 R48, -RZ, R77.H1_H1 ;  /* 0x3000004dff307230 */ /* 0x000fe40000004100 */
[C---:B------:R-:W-:Y:S01]  /*7af0*/  FMUL R28, R47.reuse, R32 ;  /* 0x000000202f1c7220 */ /* 0x040fe20000400000 */
[C---:B------:R-:W-:Y:S01]  /*7b00*/  FMUL R29, R47.reuse, R33 ;  /* 0x000000212f1d7220 */ /* 0x040fe20000400000 */
[C---:B------:R-:W-:Y:S01]  /*7b10*/  FMUL R6, R47.reuse, R6 ;  /* 0x000000062f067220 */ /* 0x040fe20000400000 */
[C---:B------:R-:W-:Y:S01]  /*7b20*/  FMUL R7, R47.reuse, R7 ;  /* 0x000000072f077220 */ /* 0x040fe20000400000 */
[--C-:B------:R-:W-:Y:S02]  /*7b30*/  HADD2.F32 R55, -RZ, R57.reuse.H0_H0 ;  /* 0x20000039ff377230 */ /* 0x100fe40000004100 */
[----:B------:R-:W-:Y:S01]  /*7b40*/  FMUL R10, R47, R10 ;  /* 0x0000000a2f0a7220 */ /* 0x000fe20000400000 */
[C---:B------:R-:W-:Y:S01]  /*7b50*/  FFMA R6, R49.reuse, R51, R6 ;  /* 0x0000003331067223 */ /* 0x040fe20000000006 */
[----:B------:R-:W-:Y:S02]  /*7b60*/  HADD2.F32 R56, -RZ, R57.H1_H1 ;  /* 0x30000039ff387230 */ /* 0x000fe40000004100 */
[C---:B------:R-:W-:Y:S01]  /*7b70*/  FFMA R7, R49.reuse, R52, R7 ;  /* 0x0000003431077223 */ /* 0x040fe20000000007 */
[C---:B------:R-:W-:Y:S01]  /*7b80*/  FFMA R8, R49.reuse, R53, R8 ;  /* 0x0000003531087223 */ /* 0x040fe20000000008 */
[C---:B------:R-:W-:Y:S01]  /*7b90*/  FFMA R9, R49.reuse, R54, R9 ;  /* 0x0000003631097223 */ /* 0x040fe20000000009 */
[----:B------:R-:W-:Y:S02]  /*7ba0*/  HADD2.F32 R57, -RZ, R61.H0_H0 ;  /* 0x2000003dff397230 */ /* 0x000fe40000004100 */
[----:B------:R-:W-:Y:S01]  /*7bb0*/  FFMA R10, R49, R55, R10 ;  /* 0x00000037310a7223 */ /* 0x000fe2000000000a */
[----:B------:R-:W-:Y:S01]  /*7bc0*/  F2FP.SATFINITE.E4M3.F32.PACK_AB_MERGE_C R92, R7, R6, RZ ;  /* 0x00000006075c723e */ /* 0x000fe200048070ff */
[----:B------:R-:W-:Y:S02]  /*7bd0*/  HADD2.F32 R61, -RZ, R62.H0_H0 ;  /* 0x2000003eff3d7230 */ /* 0x000fe40000004100 */
[----:B------:R-:W-:Y:S01]  /*7be0*/  FMUL R11, R47, R11 ;  /* 0x0000000b2f0b7220 */ /* 0x000fe20000400000 */
[----:B------:R-:W-:Y:S01]  /*7bf0*/  F2FP.F16.E4M3.UNPACK_B R64, R59.H1 ;  /* 0x0000003bff40723e */ /* 0x000fe200030006ff */
[----:B------:R-:W-:Y:S01]  /*7c00*/  HADD2.F32 R59, -RZ, R60.H0_H0 ;  /* 0x2000003cff3b7230 */ /* 0x000fe20000004100 */
[----:B------:R-:W-:Y:S01]  /*7c10*/  F2FP.SATFINITE.E4M3.F32.PACK_AB_MERGE_C R92, R5, R4, R92 ;  /* 0x00000004055c723e */ /* 0x000fe2000480705c */
[C---:B------:R-:W-:Y:S01]  /*7c20*/  FFMA R11, R49.reuse, R56, R11 ;  /* 0x00000038310b7223 */ /* 0x040fe2000000000b */
[C---:B------:R-:W-:Y:S01]  /*7c30*/  FFMA R12, R49.reuse, R57, R12 ;  /* 0x00000039310c7223 */ /* 0x040fe2000000000c */
[----:B------:R-:W-:Y:S01]  /*7c40*/  FFMA R13, R49, R58, R13 ;  /* 0x0000003a310d7223 */ /* 0x000fe2000000000d */
[----:B------:R-:W-:Y:S02]  /*7c50*/  HADD2.F32 R62, -RZ, R62.H1_H1 ;  /* 0x3000003eff3e7230 */ /* 0x000fe40000004100 */
[----:B------:R-:W-:Y:S01]  /*7c60*/  FMUL R14, R47, R14 ;  /* 0x0000000e2f0e7220 */ /* 0x000fe20000400000 */
[----:B------:R-:W-:Y:S01]  /*7c70*/  HADD2.F32 R60, -RZ, R60.H1_H1 ;  /* 0x3000003cff3c7230 */ /* 0x000fe20000004100 */
[----:B------:R-:W-:Y:S01]  /*7c80*/  F2FP.SATFINITE.E4M3.F32.PACK_AB_MERGE_C R93, R11, R10, RZ ;  /* 0x0000000a0b5d723e */ /* 0x000fe200048070ff */
[----:B------:R-:W-:Y:S02]  /*7c90*/  HADD2.F32 R51, -RZ, R77.H0_H0 ;  /* 0x2000004dff337230 */ /* 0x000fe40000004100 */
[----:B------:R-:W-:Y:S01]  /*7ca0*/  FFMA R14, R49, R59, R14 ;  /* 0x0000003b310e7223 */ /* 0x000fe2000000000e */
[----:B------:R-:W-:Y:S01]  /*7cb0*/  FMUL R15, R47, R15 ;  /* 0x0000000f2f0f7220 */ /* 0x000fe20000400000 */
[--C-:B------:R-:W-:Y:S01]  /*7cc0*/  HADD2.F32 R63, -RZ, R64.reuse.H0_H0 ;  /* 0x20000040ff3f7230 */ /* 0x100fe20000004100 */
[----:B------:R-:W-:Y:S01]  /*7cd0*/  F2FP.SATFINITE.E4M3.F32.PACK_AB_MERGE_C R93, R9, R8, R93 ;  /* 0x00000008095d723e */ /* 0x000fe2000480705d */
[----:B------:R-:W-:Y:S02]  /*7ce0*/  HADD2.F32 R64, -RZ, R64.H1_H1 ;  /* 0x30000040ff407230 */ /* 0x000fe40000004100 */
[C---:B------:R-:W-:Y:S01]  /*7cf0*/  FFMA R15, R49.reuse, R60, R15 ;  /* 0x0000003c310f7223 */ /* 0x040fe2000000000f */
[C---:B------:R-:W-:Y:S01]  /*7d00*/  FFMA R16, R49.reuse, R61, R16 ;  /* 0x0000003d31107223 */ /* 0x040fe20000000010 */
[----:B------:R-:W-:Y:S01]  /*7d10*/  FFMA R17, R49, R62, R17 ;  /* 0x0000003e31117223 */ /* 0x000fe20000000011 */
[C---:B------:R-:W-:Y:S01]  /*7d20*/  FMUL R18, R47.reuse, R18 ;  /* 0x000000122f127220 */ /* 0x040fe20000400000 */
[C---:B------:R-:W-:Y:S01]  /*7d30*/  FMUL R19, R47.reuse, R19 ;  /* 0x000000132f137220 */ /* 0x040fe20000400000 */
[--C-:B------:R-:W-:Y:S02]  /*7d40*/  HADD2.F32 R66, -RZ, R68.reuse.H0_H0 ;  /* 0x20000044ff427230 */ /* 0x100fe40000004100 */
[----:B------:R-:W-:Y:S01]  /*7d50*/  FMUL R3, R47, R22 ;  /* 0x000000162f037220 */ /* 0x000fe20000400000 */
[C---:B------:R-:W-:Y:S01]  /*7d60*/  FFMA R18, R49.reuse, R63, R18 ;  /* 0x0000003f31127223 */ /* 0x040fe20000000012 */
[----:B------:R-:W-:Y:S02]  /*7d70*/  HADD2.F32 R68, -RZ, R68.H1_H1 ;  /* 0x30000044ff447230 */ /* 0x000fe40000004100 */
[----:B------:R-:W-:Y:S01]  /*7d80*/  FFMA R19, R49, R64, R19 ;  /* 0x0000004031137223 */ /* 0x000fe20000000013 */
[----:B------:R-:W-:Y:S01]  /*7d90*/  FMUL R23, R47, R23 ;  /* 0x000000172f177220 */ /* 0x000fe20000400000 */
[C---:B------:R-:W-:Y:S01]  /*7da0*/  FFMA R0, R49.reuse, R65, R0 ;  /* 0x0000004131007223 */ /* 0x040fe20000000000 */
[C---:B------:R-:W-:Y:S01]  /*7db0*/  FFMA R2, R49.reuse, R67, R2 ;  /* 0x0000004331027223 */ /* 0x040fe20000000002 */
[--C-:B------:R-:W-:Y:S02]  /*7dc0*/  HADD2.F32 R71, -RZ, R72.reuse.H0_H0 ;  /* 0x20000048ff477230 */ /* 0x100fe40000004100 */
[----:B------:R-:W-:Y:S01]  /*7dd0*/  FFMA R3, R49, R66, R3 ;  /* 0x0000004231037223 */ /* 0x000fe20000000003 */
[----:B------:R-:W-:Y:S02]  /*7de0*/  HADD2.F32 R72, -RZ, R72.H1_H1 ;  /* 0x30000048ff487230 */ /* 0x000fe40000004100 */
[----:B------:R-:W-:Y:S01]  /*7df0*/  FMUL R22, R47, R26 ;  /* 0x0000001a2f167220 */ /* 0x000fe20000400000 */
        /* <DEDUP_REMOVED lines=18> */
[----:B------:R-:W-:Y:S01]  /*7f20*/  F2FP.SATFINITE.E4M3.F32.PACK_AB_MERGE_C R94, R15, R14, RZ ;  /* 0x0000000e0f5e723e */ /* 0x000fe200048070ff */
[----:B------:R-:W-:Y:S01]  /*7f30*/  FFMA R28, R49, R51, R28 ;  /* 0x00000033311c7223 */ /* 0x000fe2000000001c */
[----:B------:R-:W-:Y:S01]  /*7f40*/  F2FP.SATFINITE.E4M3.F32.PACK_AB_MERGE_C R95, R19, R18, RZ ;  /* 0x00000012135f723e */ /* 0x000fe200048070ff */
[C---:B------:R-:W-:Y:S01]  /*7f50*/  FFMA R29, R49.reuse, R48, R29 ;  /* 0x00000030311d7223 */ /* 0x040fe2000000001d */
[C---:B------:R-:W-:Y:S01]  /*7f60*/  FFMA R30, R49.reuse, R77, R30 ;  /* 0x0000004d311e7223 */ /* 0x040fe2000000001e */
[----:B------:R-:W-:Y:S01]  /*7f70*/  FFMA R35, R49, R50, R35 ;  /* 0x0000003231237223 */ /* 0x000fe20000000023 */
[----:B------:R-:W-:Y:S02]  /*7f80*/  F2FP.SATFINITE.E4M3.F32.PACK_AB_MERGE_C R94, R13, R12, R94 ;  /* 0x0000000c0d5e723e */ /* 0x000fe4000480705e */
[----:B------:R-:W-:Y:S02]  /*7f90*/  F2FP.SATFINITE.E4M3.F32.PACK_AB_MERGE_C R95, R17, R16, R95 ;  /* 0x00000010115f723e */ /* 0x000fe4000480705f */
[----:B------:R-:W-:Y:S02]  /*7fa0*/  F2FP.SATFINITE.E4M3.F32.PACK_AB_MERGE_C R113, R23, R3, RZ ;  /* 0x000000031771723e */ /* 0x000fe400048070ff */
[----:B------:R-:W-:Y:S01]  /*7fb0*/  F2FP.SATFINITE.E4M3.F32.PACK_AB_MERGE_C R114, R27, R22, RZ ;  /* 0x000000161b72723e */ /* 0x000fe200048070ff */
[----:B------:R1:W-:Y:S01]  /*7fc0*/  STS.128 [R103+UR43+0x1600], R92 ;  /* 0x0016005c67007988 */ /* 0x0003e20008000c2b */
[----:B------:R-:W-:Y:S02]  /*7fd0*/  F2FP.SATFINITE.E4M3.F32.PACK_AB_MERGE_C R116, R31, R26, RZ ;  /* 0x0000001a1f74723e */ /* 0x000fe400048070ff */
[----:B------:R-:W-:Y:S02]  /*7fe0*/  F2FP.SATFINITE.E4M3.F32.PACK_AB_MERGE_C R117, R35, R30, RZ ;  /* 0x0000001e2375723e */ /* 0x000fe400048070ff */
[----:B------:R-:W-:Y:S02]  /*7ff0*/  F2FP.SATFINITE.E4M3.F32.PACK_AB_MERGE_C R112, R2, R0, R113 ;  /* 0x000000000270723e */ /* 0x000fe40004807071 */
[----:B------:R-:W-:Y:S02]  /*8000*/  F2FP.SATFINITE.E4M3.F32.PACK_AB_MERGE_C R113, R21, R20, R114 ;  /* 0x000000141571723e */ /* 0x000fe40004807072 */
[----:B------:R-:W-:Y:S02]  /*8010*/  F2FP.SATFINITE.E4M3.F32.PACK_AB_MERGE_C R114, R25, R24, R116 ;  /* 0x000000181972723e */ /* 0x000fe40004807074 */
[----:B------:R-:W-:Y:S02]  /*8020*/  F2FP.SATFINITE.E4M3.F32.PACK_AB_MERGE_C R115, R29, R28, R117 ;  /* 0x0000001c1d73723e */ /* 0x000fe40004807075 */
[----:B------:R-:W-:Y:S03]  /*8030*/  IADD3 R116, PT, PT, R44, 0x1, RZ ;  /* 0x000000012c747810 */ /* 0x000fe60007ffe0ff */
[----:B------:R1:W-:Y:S01]  /*8040*/  STS.128 [R102+0x1010], R112 ;  /* 0x0010107066007388 */ /* 0x0003e20000000c00 */
[----:B------:R-:W-:Y:S01]  /*8050*/  @!PT LDS RZ, [RZ] ;  /* 0x00000000fffff984 */ /* 0x000fe20000000800 */
[----:B------:R-:W-:Y:S01]  /*8060*/  @!PT LDS RZ, [RZ] ;  /* 0x00000000fffff984 */ /* 0x000fe20000000800 */
[----:B------:R-:W-:Y:S01]  /*8070*/  @!PT LDS RZ, [RZ] ;  /* 0x00000000fffff984 */ /* 0x000fe20000000800 */
[----:B------:R-:W-:Y:S01]  /*8080*/  @!PT LDS RZ, [RZ] ;  /* 0x00000000fffff984 */ /* 0x000fe20000000800 */
[----:B------:R3:W-:Y:S07]  /*8090*/  MEMBAR.ALL.CTA ;  /* 0x0000000000007992 */ /* 0x0007ee0000008000 */
[----:B---3--:R-:W3:Y:S02]  /*80a0*/  FENCE.VIEW.ASYNC.S ;  /* 0x00000000000073c6 */ /* 0x008ee40000000000 */
[----:B---3--:R-:W-:Y:S06]  /*80b0*/  BAR.SYNC.DEFER_BLOCKING 0x1, 0x80 ;  /* 0x0042000000007b1d */ /* 0x008fec0000010000 */
[----:B------:R-:W-:Y:S05]  /*80c0*/  @P0 BRA `(.L_x_144) ;  /* 0x0000000000340947 */ /* 0x000fea0003800000 */
[----:B------:R-:W-:Y:S01]  /*80d0*/  UIADD3 UR12, UPT, UPT, UR43, 0x1600, URZ ;  /* 0x000016002b0c7890 */ /* 0x000fe2000fffe0ff */
[----:B------:R-:W-:Y:S01]  /*80e0*/  R2UR UR9, R91 ;  /* 0x000000005b0972ca */ /* 0x000fe200000e0000 */
[----:B------:R-:W-:Y:S01]  /*80f0*/  UIADD3 UR10, UP0, UPT, UR46, 0x680, URZ ;  /* 0x000006802e0a7890 */ /* 0x000fe2000ff1e0ff */
[----:B------:R-:W-:Y:S01]  /*8100*/  R2UR UR8, R97 ;  /* 0x00000000610872ca */ /* 0x000fe200000e0000 */
[----:B------:R-:W-:Y:S02]  /*8110*/  UMOV UR7, UR36 ;  /* 0x0000002400077c82 */ /* 0x000fe40008000000 */
[----:B------:R-:W-:Y:S01]  /*8120*/  IMAD.U32 R109, RZ, RZ, UR12 ;  /* 0x0000000cff6d7e24 */ /* 0x000fe2000f8e00ff */
[----:B------:R-:W-:Y:S04]  /*8130*/  UIADD3.X UR11, UPT, UPT, URZ, UR47, URZ, UP0, !UPT ;  /* 0x0000002fff0b7290 */ /* 0x000fe800087fe4ff */
[----:B------:R-:W-:Y:S03]  /*8140*/  R2UR UR4, R109 ;  /* 0x000000006d0472ca */ /* 0x000fe600000e0000 */
[----:B------:R-:W-:Y:S02]  /*8150*/  USHF.L.U32 UR5, UR9, 0x6, URZ ;  /* 0x0000000609057899 */ /* 0x000fe400080006ff */
[----:B------:R-:W-:Y:S09]  /*8160*/  USHF.L.U32 UR6, UR8, 0x6, URZ ;  /* 0x0000000608067899 */ /* 0x000ff200080006ff */
[----:B------:R3:W-:Y:S01]  /*8170*/  UTMASTG.3D [UR4], [UR10] ;  /* 0x000000040a0073b5 */ /* 0x0007e20008010000 */
[----:B------:R0:W-:Y:S01]  /*8180*/  UTMACMDFLUSH ;  /* 0x00000000000079b7 */ /* 0x0001e20000000000 */
[----:B---3--:R-:W-:Y:S04]  /*8190*/  DEPBAR.LE SB0, 0x0 ;  /* 0x000080000000791a */ /* 0x008fe80000000000 */
.L_x_144:
[----:B------:R-:W-:Y:S05]  /*81a0*/  BSYNC.RECONVERGENT B0 ;  /* 0x0000000000007941 */ /* 0x000fea0003800200 */
.L_x_143:
[----:B------:R-:W-:Y:S01]  /*81b0*/  BAR.SYNC.DEFER_BLOCKING 0x1, 0x80 ;  /* 0x0042000000007b1d */ /* 0x000fe20000010000 */
[----:B------:R-:W-:Y:S01]  /*81c0*/  ISETP.NE.AND P2, PT, R110, RZ, PT ;  /* 0x000000ff6e00720c */ /* 0x000fe20003f45270 */
[----:B------:R-:W-:Y:S01]  /*81d0*/  IMAD.IADD R91, R43, 0x1, R79 ;  /* 0x000000012b5b7824 */ /* 0x000fe200078e024f */
[----:B------:R-:W-:Y:S01]  /*81e0*/  ISETP.NE.AND P0, PT, R111, 0x2, PT ;  /* 0x000000026f00780c */ /* 0x000fe20003f05270 */
[----:B------:R-:W-:Y:S01]  /*81f0*/  IMAD.IADD R97, R45, 0x1, R90 ;  /* 0x000000012d617824 */ /* 0x000fe200078e025a */
[----:B------:R-:W-:Y:S02]  /*8200*/  ISETP.NE.AND P1, PT, R116, 0x4, PT ;  /* 0x000000047400780c */ /* 0x000fe40003f25270 */
[----:B------:R-:W-:Y:S02]  /*8210*/  SEL R0, RZ, 0x1, P0 ;  /* 0x00000001ff007807 */ /* 0x000fe40000000000 */
[----:B------:R-:W-:Y:S02]  /*8220*/  SEL R3, RZ, 0x1, P1 ;  /* 0x00000001ff037807 */ /* 0x000fe40000800000 */
[----:B------:R-:W-:Y:S02]  /*8230*/  LOP3.LUT R107, R107, R0, RZ, 0x3c, !PT ;  /* 0x000000006b6b7212 */ /* 0x000fe400078e3cff */
[----:B------:R-:W-:Y:S02]  /*8240*/  LOP3.LUT R108, R108, R3, RZ, 0x3c, !PT ;  /* 0x000000036c6c7212 */ /* 0x000fe400078e3cff */
[----:B------:R-:W-:Y:S02]  /*8250*/  @P2 R2UR UR36, R105 ;  /* 0x00000000692422ca */ /* 0x000fe400000e0000 */
[----:B------:R-:W-:Y:S02]  /*8260*/  SEL R111, R111, RZ, P0 ;  /* 0x000000ff6f6f7207 */ /* 0x000fe40000000000 */
[----:B------:R-:W-:Y:S01]  /*8270*/  SEL R44, R116, RZ, P1 ;  /* 0x000000ff742c7207 */ /* 0x000fe20000800000 */
[----:B------:R-:W-:Y:S10]  /*8280*/  @P2 BRA `(.L_x_145) ;  /* 0xffffffe400842947 */ /* 0x000ff4000383ffff */
[----:B------:R-:W-:Y:S05]  /*8290*/  EXIT ;  /* 0x000000000000794d */ /* 0x000fea0003800000 */
.L_x_20:
[----:B--2---:R2:W1:Y:S02]  /*82a0*/  SYNCS.PHASECHK.TRANS64.TRYWAIT P0, [R3+URZ+0x3f0], R2 ;  /* 0x0003f002030075a7 */ /* 0x00446400080011ff */
[----:B-1----:R-:W-:Y:S05]  /*82b0*/  @!P0 NANOSLEEP.SYNCS 0x989680 ;  /* 0x009896800000895d */ /* 0x002fea0003900000 */
[----:B------:R-:W1:Y:S02]  /*82c0*/  @!P0 SYNCS.PHASECHK.TRANS64 P0, [R3+URZ+0x3f0], R2 ;  /* 0x0003f002030085a7 */ /* 0x000e6400080010ff */
[----:B-1----:R-:W-:Y:S05]  /*82d0*/  @!P0 BRA `(.L_x_20) ;  /* 0xfffffffc00f08947 */ /* 0x002fea000383ffff */
[----:B------:R-:W-:Y:S05]  /*82e0*/  BRA `(.L_x_146) ;  /* 0xffffff9800407947 */ /* 0x000fea000383ffff */
.L_x_23:
[----:B-1----:R-:W-:-:S07]  /*82f0*/  MOV R2, UR33 ;  /* 0x0000002100027c02 */ /* 0x002fce0008000f00 */
.L_x_147:
[----:B-1----:R1:W2:Y:S02]  /*8300*/  SYNCS.PHASECHK.TRANS64.TRYWAIT P0, [R2+URZ+0x1b0], R5 ;  /* 0x0001b005020075a7 */ /* 0x0022a400080011ff */
[----:B--2---:R-:W-:Y:S05]  /*8310*/  @!P0 NANOSLEEP.SYNCS 0x989680 ;  /* 0x009896800000895d */ /* 0x004fea0003900000 */
[----:B------:R-:W2:Y:S02]  /*8320*/  @!P0 SYNCS.PHASECHK.TRANS64 P0, [R2+URZ+0x1b0], R5 ;  /* 0x0001b005020085a7 */ /* 0x000ea400080010ff */
[----:B--2---:R-:W-:Y:S05]  /*8330*/  @!P0 BRA `(.L_x_147) ;  /* 0xfffffffc00f08947 */ /* 0x004fea000383ffff */
[----:B------:R-:W-:Y:S05]  /*8340*/  BRA `(.L_x_22) ;  /* 0xffffff9800907947 */ /* 0x000fea000383ffff */
.L_x_29:
[----:B-1----:R-:W-:-:S07]  /*8350*/  MOV R2, UR17 ;  /* 0x0000001100027c02 */ /* 0x002fce0008000f00 */
.L_x_148:
[----:B-1----:R1:W2:Y:S02]  /*8360*/  SYNCS.PHASECHK.TRANS64.TRYWAIT P0, [R2+URZ+0x1b0], R5 ;  /* 0x0001b005020075a7 */ /* 0x0022a400080011ff */
[----:B--2---:R-:W-:Y:S05]  /*8370*/  @!P0 NANOSLEEP.SYNCS 0x989680 ;  /* 0x009896800000895d */ /* 0x004fea0003900000 */
[----:B------:R-:W2:Y:S02]  /*8380*/  @!P0 SYNCS.PHASECHK.TRANS64 P0, [R2+URZ+0x1b0], R5 ;  /* 0x0001b005020085a7 */ /* 0x000ea400080010ff */
[----:B--2---:R-:W-:Y:S05]  /*8390*/  @!P0 BRA `(.L_x_148) ;  /* 0xfffffffc00f08947 */ /* 0x004fea000383ffff */
[----:B------:R-:W-:Y:S05]  /*83a0*/  BRA `(.L_x_28) ;  /* 0xffffff9c00347947 */ /* 0x000fea000383ffff */
.L_x_33:
[----:B-1----:R1:W2:Y:S02]  /*83b0*/  SYNCS.PHASECHK.TRANS64.TRYWAIT P0, [R2+URZ+0x380], R3 ;  /* 0x00038003020075a7 */ /* 0x0022a400080011ff */
[----:B--2---:R-:W-:Y:S05]  /*83c0*/  @!P0 NANOSLEEP.SYNCS 0x989680 ;  /* 0x009896800000895d */ /* 0x004fea0003900000 */
[----:B------:R-:W2:Y:S02]  /*83d0*/  @!P0 SYNCS.PHASECHK.TRANS64 P0, [R2+URZ+0x380], R3 ;  /* 0x00038003020085a7 */ /* 0x000ea400080010ff */
[----:B--2---:R-:W-:Y:S05]  /*83e0*/  @!P0 BRA `(.L_x_33) ;  /* 0xfffffffc00f08947 */ /* 0x004fea000383ffff */
[----:B------:R-:W-:Y:S05]  /*83f0*/  BRA `(.L_x_149) ;  /* 0xffffff9c00c07947 */ /* 0x000fea000383ffff */
.L_x_37:
[----:B----4-:R-:W-:-:S07]  /*8400*/  MOV R0, UR5 ;  /* 0x0000000500007c02 */ /* 0x010fce0008000f00 */
.L_x_150:
[----:B-1----:R1:W2:Y:S02]  /*8410*/  SYNCS.PHASECHK.TRANS64.TRYWAIT P0, [R0+URZ], R3 ;  /* 0x00000003000075a7 */ /* 0x0022a400080011ff */
[----:B--2---:R-:W-:Y:S05]  /*8420*/  @!P0 NANOSLEEP.SYNCS 0x989680 ;  /* 0x009896800000895d */ /* 0x004fea0003900000 */
[----:B------:R-:W2:Y:S02]  /*8430*/  @!P0 SYNCS.PHASECHK.TRANS64 P0, [R0+URZ], R3 ;  /* 0x00000003000085a7 */ /* 0x000ea400080010ff */
[----:B--2---:R-:W-:Y:S05]  /*8440*/  @!P0 BRA `(.L_x_150) ;  /* 0xfffffffc00f08947 */ /* 0x004fea000383ffff */
[----:B------:R-:W-:Y:S05]  /*8450*/  BRA `(.L_x_151) ;  /* 0xffffffa400307947 */ /* 0x000fea000383ffff */
.L_x_38:
[----:B----4-:R-:W-:-:S07]  /*8460*/  MOV R0, UR5 ;  /* 0x0000000500007c02 */ /* 0x010fce0008000f00 */
.L_x_152:
[----:B-1----:R1:W2:Y:S02]  /*8470*/  SYNCS.PHASECHK.TRANS64.TRYWAIT P0, [R0+URZ], R3 ;  /* 0x00000003000075a7 */ /* 0x0022a400080011ff */
[----:B--2---:R-:W-:Y:S05]  /*8480*/  @!P0 NANOSLEEP.SYNCS 0x989680 ;  /* 0x009896800000895d */ /* 0x004fea0003900000 */
[----:B------:R-:W2:Y:S02]  /*8490*/  @!P0 SYNCS.PHASECHK.TRANS64 P0, [R0+URZ], R3 ;  /* 0x00000003000085a7 */ /* 0x000ea400080010ff */
[----:B--2---:R-:W-:Y:S05]  /*84a0*/  @!P0 BRA `(.L_x_152) ;  /* 0xfffffffc00f08947 */ /* 0x004fea000383ffff */
[----:B------:R-:W-:Y:S05]  /*84b0*/  BRA `(.L_x_153) ;  /* 0xffffffa4003c7947 */ /* 0x000fea000383ffff */
.L_x_39:
[----:B----4-:R-:W-:-:S07]  /*84c0*/  MOV R0, UR5 ;  /* 0x0000000500007c02 */ /* 0x010fce0008000f00 */
.L_x_154:
[----:B-1----:R1:W2:Y:S02]  /*84d0*/  SYNCS.PHASECHK.TRANS64.TRYWAIT P0, [R0+URZ], R3 ;  /* 0x00000003000075a7 */ /* 0x0022a400080011ff */
[----:B--2---:R-:W-:Y:S05]  /*84e0*/  @!P0 NANOSLEEP.SYNCS 0x989680 ;  /* 0x009896800000895d */ /* 0x004fea0003900000 */
[----:B------:R-:W2:Y:S02]  /*84f0*/  @!P0 SYNCS.PHASECHK.TRANS64 P0, [R0+URZ], R3 ;  /* 0x00000003000085a7 */ /* 0x000ea400080010ff */
[----:B--2---:R-:W-:Y:S05]  /*8500*/  @!P0 BRA `(.L_x_154) ;  /* 0xfffffffc00f08947 */ /* 0x004fea000383ffff */
[----:B------:R-:W-:Y:S05]  /*8510*/  BRA `(.L_x_155) ;  /* 0xffffffa400487947 */ /* 0x000fea000383ffff */
.L_x_40:
[----:B----4-:R-:W-:-:S07]  /*8520*/  MOV R0, UR5 ;  /* 0x0000000500007c02 */ /* 0x010fce0008000f00 */
.L_x_156:
[----:B-1----:R1:W2:Y:S02]  /*8530*/  SYNCS.PHASECHK.TRANS64.TRYWAIT P0, [R0+URZ], R3 ;  /* 0x00000003000075a7 */ /* 0x0022a400080011ff */
[----:B--2---:R-:W-:Y:S05]  /*8540*/  @!P0 NANOSLEEP.SYNCS 0x989680 ;  /* 0x009896800000895d */ /* 0x004fea0003900000 */
[----:B------:R-:W2:Y:S02]  /*8550*/  @!P0 SYNCS.PHASECHK.TRANS64 P0, [R0+URZ], R3 ;  /* 0x00000003000085a7 */ /* 0x000ea400080010ff */
[----:B--2---:R-:W-:Y:S05]  /*8560*/  @!P0 BRA `(.L_x_156) ;  /* 0xfffffffc00f08947 */ /* 0x004fea000383ffff */
[----:B------:R-:W-:Y:S05]  /*8570*/  BRA `(.L_x_157) ;  /* 0xffffffa400547947 */ /* 0x000fea000383ffff */
.L_x_41:
[----:B----4-:R-:W-:-:S07]  /*8580*/  MOV R0, UR5 ;  /* 0x0000000500007c02 */ /* 0x010fce0008000f00 */
.L_x_158:
[----:B-1----:R1:W2:Y:S02]  /*8590*/  SYNCS.PHASECHK.TRANS64.TRYWAIT P0, [R0+URZ], R3 ;  /* 0x00000003000075a7 */ /* 0x0022a400080011ff */
[----:B--2---:R-:W-:Y:S05]  /*85a0*/  @!P0 NANOSLEEP.SYNCS 0x989680 ;  /* 0x009896800000895d */ /* 0x004fea0003900000 */
[----:B------:R-:W2:Y:S02]  /*85b0*/  @!P0 SYNCS.PHASECHK.TRANS64 P0, [R0+URZ], R3 ;  /* 0x00000003000085a7 */ /* 0x000ea400080010ff */
[----:B--2---:R-:W-:Y:S05]  /*85c0*/  @!P0 BRA `(.L_x_158) ;  /* 0xfffffffc00f08947 */ /* 0x004fea000383ffff */
[----:B------:R-:W-:Y:S05]  /*85d0*/  BRA `(.L_x_159) ;  /* 0xffffffa400607947 */ /* 0x000fea000383ffff */
.L_x_42:
[----:B----4-:R-:W-:-:S07]  /*85e0*/  MOV R0, UR5 ;  /* 0x0000000500007c02 */ /* 0x010fce0008000f00 */
.L_x_160:
[----:B-1----:R1:W2:Y:S02]  /*85f0*/  SYNCS.PHASECHK.TRANS64.TRYWAIT P0, [R0+URZ], R3 ;  /* 0x00000003000075a7 */ /* 0x0022a400080011ff */
[----:B--2---:R-:W-:Y:S05]  /*8600*/  @!P0 NANOSLEEP.SYNCS 0x989680 ;  /* 0x009896800000895d */ /* 0x004fea0003900000 */
[----:B------:R-:W2:Y:S02]  /*8610*/  @!P0 SYNCS.PHASECHK.TRANS64 P0, [R0+URZ], R3 ;  /* 0x00000003000085a7 */ /* 0x000ea400080010ff */
[----:B--2---:R-:W-:Y:S05]  /*8620*/  @!P0 BRA `(.L_x_160) ;  /* 0xfffffffc00f08947 */ /* 0x004fea000383ffff */
[----:B------:R-:W-:Y:S05]  /*8630*/  BRA `(.L_x_161) ;  /* 0xffffffa4006c7947 */ /* 0x000fea000383ffff */
.L_x_43:
[----:B----4-:R-:W-:-:S07]  /*8640*/  MOV R0, UR5 ;  /* 0x0000000500007c02 */ /* 0x010fce0008000f00 */
.L_x_162:
[----:B-1----:R1:W2:Y:S02]  /*8650*/  SYNCS.PHASECHK.TRANS64.TRYWAIT P0, [R0+URZ], R3 ;  /* 0x00000003000075a7 */ /* 0x0022a400080011ff */
[----:B--2---:R-:W-:Y:S05]  /*8660*/  @!P0 NANOSLEEP.SYNCS 0x989680 ;  /* 0x009896800000895d */ /* 0x004fea0003900000 */
[----:B------:R-:W2:Y:S02]  /*8670*/  @!P0 SYNCS.PHASECHK.TRANS64 P0, [R0+URZ], R3 ;  /* 0x00000003000085a7 */ /* 0x000ea400080010ff */
[----:B--2---:R-:W-:Y:S05]  /*8680*/  @!P0 BRA `(.L_x_162) ;  /* 0xfffffffc00f08947 */ /* 0x004fea000383ffff */
[----:B------:R-:W-:Y:S05]  /*8690*/  BRA `(.L_x_163) ;  /* 0xffffffa400787947 */ /* 0x000fea000383ffff */
.L_x_44:
[----:B----4-:R-:W-:-:S07]  /*86a0*/  MOV R0, UR5 ;  /* 0x0000000500007c02 */ /* 0x010fce0008000f00 */
.L_x_164:
[----:B-1----:R1:W2:Y:S02]  /*86b0*/  SYNCS.PHASECHK.TRANS64.TRYWAIT P0, [R0+URZ], R3 ;  /* 0x00000003000075a7 */ /* 0x0022a400080011ff */
[----:B--2---:R-:W-:Y:S05]  /*86c0*/  @!P0 NANOSLEEP.SYNCS 0x989680 ;  /* 0x009896800000895d */ /* 0x004fea0003900000 */
[----:B------:R-:W2:Y:S02]  /*86d0*/  @!P0 SYNCS.PHASECHK.TRANS64 P0, [R0+URZ], R3 ;  /* 0x00000003000085a7 */ /* 0x000ea400080010ff */
[----:B--2---:R-:W-:Y:S05]  /*86e0*/  @!P0 BRA `(.L_x_164) ;  /* 0xfffffffc00f08947 */ /* 0x004fea000383ffff */
[----:B------:R-:W-:Y:S05]  /*86f0*/  BRA `(.L_x_165) ;  /* 0xffffffa400847947 */ /* 0x000fea000383ffff */
.L_x_45:
[----:B----4-:R-:W-:-:S07]  /*8700*/  MOV R0, UR5 ;  /* 0x0000000500007c02 */ /* 0x010fce0008000f00 */
.L_x_166:
[----:B-1----:R1:W2:Y:S02]  /*8710*/  SYNCS.PHASECHK.TRANS64.TRYWAIT P0, [R0+URZ], R3 ;  /* 0x00000003000075a7 */ /* 0x0022a400080011ff */
[----:B--2---:R-:W-:Y:S05]  /*8720*/  @!P0 NANOSLEEP.SYNCS 0x989680 ;  /* 0x009896800000895d */ /* 0x004fea0003900000 */
[----:B------:R-:W2:Y:S02]  /*8730*/  @!P0 SYNCS.PHASECHK.TRANS64 P0, [R0+URZ], R3 ;  /* 0x00000003000085a7 */ /* 0x000ea400080010ff */
[----:B--2---:R-:W-:Y:S05]  /*8740*/  @!P0 BRA `(.L_x_166) ;  /* 0xfffffffc00f08947 */ /* 0x004fea000383ffff */
[----:B------:R-:W-:Y:S05]  /*8750*/  BRA `(.L_x_167) ;  /* 0xffffffa400907947 */ /* 0x000fea000383ffff */
.L_x_46:
[----:B----4-:R-:W-:-:S07]  /*8760*/  MOV R0, UR5 ;  /* 0x0000000500007c02 */ /* 0x010fce0008000f00 */
.L_x_168:
[----:B-1----:R1:W2:Y:S02]  /*8770*/  SYNCS.PHASECHK.TRANS64.TRYWAIT P0, [R0+URZ], R3 ;  /* 0x00000003000075a7 */ /* 0x0022a400080011ff */
[----:B--2---:R-:W-:Y:S05]  /*8780*/  @!P0 NANOSLEEP.SYNCS 0x989680 ;  /* 0x009896800000895d */ /* 0x004fea0003900000 */
[----:B------:R-:W2:Y:S02]  /*8790*/  @!P0 SYNCS.PHASECHK.TRANS64 P0, [R0+URZ], R3 ;  /* 0x00000003000085a7 */ /* 0x000ea400080010ff */
[----:B--2---:R-:W-:Y:S05]  /*87a0*/  @!P0 BRA `(.L_x_168) ;  /* 0xfffffffc00f08947 */ /* 0x004fea000383ffff */
[----:B------:R-:W-:Y:S05]  /*87b0*/  BRA `(.L_x_169) ;  /* 0xffffffa4009c7947 */ /* 0x000fea000383ffff */
.L_x_47:
[----:B----4-:R-:W-:-:S07]  /*87c0*/  MOV R0, UR5 ;  /* 0x0000000500007c02 */ /* 0x010fce0008000f00 */
.L_x_170:
[----:B-1----:R1:W2:Y:S02]  /*87d0*/  SYNCS.PHASECHK.TRANS64.TRYWAIT P0, [R0+URZ], R3 ;  /* 0x00000003000075a7 */ /* 0x0022a400080011ff */
[----:B--2---:R-:W-:Y:S05]  /*87e0*/  @!P0 NANOSLEEP.SYNCS 0x989680 ;  /* 0x009896800000895d */ /* 0x004fea0003900000 */
[----:B------:R-:W2:Y:S02]  /*87f0*/  @!P0 SYNCS.PHASECHK.TRANS64 P0, [R0+URZ], R3 ;  /* 0x00000003000085a7 */ /* 0x000ea400080010ff */
[----:B--2---:R-:W-:Y:S05]  /*8800*/  @!P0 BRA `(.L_x_170) ;  /* 0xfffffffc00f08947 */ /* 0x004fea000383ffff */
[----:B------:R-:W-:Y:S05]  /*8810*/  BRA `(.L_x_171) ;  /* 0xffffffa400a87947 */ /* 0x000fea000383ffff */
.L_x_48:
[----:B----4-:R-:W-:-:S07]  /*8820*/  MOV R0, UR5 ;  /* 0x0000000500007c02 */ /* 0x010fce0008000f00 */
.L_x_172:
[----:B-1----:R1:W2:Y:S02]  /*8830*/  SYNCS.PHASECHK.TRANS64.TRYWAIT P0, [R0+URZ], R3 ;  /* 0x00000003000075a7 */ /* 0x0022a400080011ff */
[----:B--2---:R-:W-:Y:S05]  /*8840*/  @!P0 NANOSLEEP.SYNCS 0x989680 ;  /* 0x009896800000895d */ /* 0x004fea0003900000 */
[----:B------:R-:W2:Y:S02]  /*8850*/  @!P0 SYNCS.PHASECHK.TRANS64 P0, [R0+URZ], R3 ;  /* 0x00000003000085a7 */ /* 0x000ea400080010ff */
[----:B--2---:R-:W-:Y:S05]  /*8860*/  @!P0 BRA `(.L_x_172) ;  /* 0xfffffffc00f08947 */ /* 0x004fea000383ffff */
[----:B------:R-:W-:Y:S05]  /*8870*/  BRA `(.L_x_173) ;  /* 0xffffffa400b47947 */ /* 0x000fea000383ffff */
.L_x_49:
[----:B----4-:R-:W-:-:S07]  /*8880*/  MOV R0, UR5 ;  /* 0x0000000500007c02 */ /* 0x010fce0008000f00 */
.L_x_174:
[----:B-1----:R1:W2:Y:S02]  /*8890*/  SYNCS.PHASECHK.TRANS64.TRYWAIT P0, [R0+URZ], R3 ;  /* 0x00000003000075a7 */ /* 0x0022a400080011ff */
[----:B--2---:R-:W-:Y:S05]  /*88a0*/  @!P0 NANOSLEEP.SYNCS 0x989680 ;  /* 0x009896800000895d */ /* 0x004fea0003900000 */
[----:B------:R-:W2:Y:S02]  /*88b0*/  @!P0 SYNCS.PHASECHK.TRANS64 P0, [R0+URZ], R3 ;  /* 0x00000003000085a7 */ /* 0x000ea400080010ff */
[----:B--2---:R-:W-:Y:S05]  /*88c0*/  @!P0 BRA `(.L_x_174) ;  /* 0xfffffffc00f08947 */ /* 0x004fea000383ffff */
[----:B------:R-:W-:Y:S05]  /*88d0*/  BRA `(.L_x_175) ;  /* 0xffffffa400c07947 */ /* 0x000fea000383ffff */
.L_x_50:
[----:B----4-:R-:W-:-:S07]  /*88e0*/  MOV R0, UR5 ;  /* 0x0000000500007c02 */ /* 0x010fce0008000f00 */
.L_x_176:
[----:B-1----:R1:W2:Y:S02]  /*88f0*/  SYNCS.PHASECHK.TRANS64.TRYWAIT P0, [R0+URZ], R3 ;  /* 0x00000003000075a7 */ /* 0x0022a400080011ff */
[----:B--2---:R-:W-:Y:S05]  /*8900*/  @!P0 NANOSLEEP.SYNCS 0x989680 ;  /* 0x009896800000895d */ /* 0x004fea0003900000 */
[----:B------:R-:W2:Y:S02]  /*8910*/  @!P0 SYNCS.PHASECHK.TRANS64 P0, [R0+URZ], R3 ;  /* 0x00000003000085a7 */ /* 0x000ea400080010ff */
[----:B--2---:R-:W-:Y:S05]  /*8920*/  @!P0 BRA `(.L_x_176) ;  /* 0xfffffffc00f08947 */ /* 0x004fea000383ffff */
[----:B------:R-:W-:Y:S05]  /*8930*/  BRA `(.L_x_177) ;  /* 0xffffffa400cc7947 */ /* 0x000fea000383ffff */
.L_x_51:
[----:B----4-:R-:W-:-:S07]  /*8940*/  MOV R0, UR5 ;  /* 0x0000000500007c02 */ /* 0x010fce0008000f00 */
.L_x_178:
[----:B-1----:R1:W2:Y:S02]  /*8950*/  SYNCS.PHASECHK.TRANS64.TRYWAIT P0, [R0+URZ], R3 ;  /* 0x00000003000075a7 */ /* 0x0022a400080011ff */
[----:B--2---:R-:W-:Y:S05]  /*8960*/  @!P0 NANOSLEEP.SYNCS 0x989680 ;  /* 0x009896800000895d */ /* 0x004fea0003900000 */
[----:B------:R-:W2:Y:S02]  /*8970*/  @!P0 SYNCS.PHASECHK.TRANS64 P0, [R0+URZ], R3 ;  /* 0x00000003000085a7 */ /* 0x000ea400080010ff */
[----:B--2---:R-:W-:Y:S05]  /*8980*/  @!P0 BRA `(.L_x_178) ;  /* 0xfffffffc00f08947 */ /* 0x004fea000383ffff */
[----:B------:R-:W-:Y:S05]  /*8990*/  BRA `(.L_x_179) ;  /* 0xffffffa400d87947 */ /* 0x000fea000383ffff */
.L_x_52:
[----:B----4-:R-:W-:-:S07]  /*89a0*/  MOV R0, UR5 ;  /* 0x0000000500007c02 */ /* 0x010fce0008000f00 */
.L_x_180:
[----:B-1----:R1:W2:Y:S02]  /*89b0*/  SYNCS.PHASECHK.TRANS64.TRYWAIT P0, [R0+URZ], R3 ;  /* 0x00000003000075a7 */ /* 0x0022a400080011ff */
[----:B--2---:R-:W-:Y:S05]  /*89c0*/  @!P0 NANOSLEEP.SYNCS 0x989680 ;  /* 0x009896800000895d */ /* 0x004fea0003900000 */
[----:B------:R-:W2:Y:S02]  /*89d0*/  @!P0 SYNCS.PHASECHK.TRANS64 P0, [R0+URZ], R3 ;  /* 0x00000003000085a7 */ /* 0x000ea400080010ff */
[----:B--2---:R-:W-:Y:S05]  /*89e0*/  @!P0 BRA `(.L_x_180) ;  /* 0xfffffffc00f08947 */ /* 0x004fea000383ffff */
[----:B------:R-:W-:Y:S05]  /*89f0*/  BRA `(.L_x_181) ;  /* 0xffffffa400e47947 */ /* 0x000fea000383ffff */
.L_x_53:
[----:B----4-:R-:W-:-:S07]  /*8a00*/  MOV R0, UR5 ;  /* 0x0000000500007c02 */ /* 0x010fce0008000f00 */
.L_x_182:
[----:B-1----:R1:W2:Y:S02]  /*8a10*/  SYNCS.PHASECHK.TRANS64.TRYWAIT P0, [R0+URZ], R3 ;  /* 0x00000003000075a7 */ /* 0x0022a400080011ff */
[----:B--2---:R-:W-:Y:S05]  /*8a20*/  @!P0 NANOSLEEP.SYNCS 0x989680 ;  /* 0x009896800000895d */ /* 0x004fea0003900000 */
[----:B------:R-:W2:Y:S02]  /*8a30*/  @!P0 SYNCS.PHASECHK.TRANS64 P0, [R0+URZ], R3 ;  /* 0x00000003000085a7 */ /* 0x000ea400080010ff */
[----:B--2---:R-:W-:Y:S05]  /*8a40*/  @!P0 BRA `(.L_x_182) ;  /* 0xfffffffc00f08947 */ /* 0x004fea000383ffff */
[----:B------:R-:W-:Y:S05]  /*8a50*/  BRA `(.L_x_183) ;  /* 0xffffffa400f07947 */ /* 0x000fea000383ffff */
.L_x_54:
[----:B----4-:R-:W-:-:S07]  /*8a60*/  MOV R0, UR5 ;  /* 0x0000000500007c02 */ /* 0x010fce0008000f00 */
.L_x_184:
[----:B-1----:R1:W2:Y:S02]  /*8a70*/  SYNCS.PHASECHK.TRANS64.TRYWAIT P0, [R0+URZ], R3 ;  /* 0x00000003000075a7 */ /* 0x0022a400080011ff */
[----:B--2---:R-:W-:Y:S05]  /*8a80*/  @!P0 NANOSLEEP.SYNCS 0x989680 ;  /* 0x009896800000895d */ /* 0x004fea0003900000 */
[----:B------:R-:W2:Y:S02]  /*8a90*/  @!P0 SYNCS.PHASECHK.TRANS64 P0, [R0+URZ], R3 ;  /* 0x00000003000085a7 */ /* 0x000ea400080010ff */
[----:B--2---:R-:W-:Y:S05]  /*8aa0*/  @!P0 BRA `(.L_x_184) ;  /* 0xfffffffc00f08947 */ /* 0x004fea000383ffff */
[----:B------:R-:W-:Y:S05]  /*8ab0*/  BRA `(.L_x_185) ;  /* 0xffffffa400fc7947 */ /* 0x000fea000383ffff */
.L_x_55:
[----:B----4-:R-:W-:-:S07]  /*8ac0*/  MOV R0, UR5 ;  /* 0x0000000500007c02 */ /* 0x010fce0008000f00 */
.L_x_186:
[----:B-1----:R1:W2:Y:S02]  /*8ad0*/  SYNCS.PHASECHK.TRANS64.TRYWAIT P0, [R0+URZ], R3 ;  /* 0x00000003000075a7 */ /* 0x0022a400080011ff */
[----:B--2---:R-:W-:Y:S05]  /*8ae0*/  @!P0 NANOSLEEP.SYNCS 0x989680 ;  /* 0x009896800000895d */ /* 0x004fea0003900000 */
[----:B------:R-:W2:Y:S02]  /*8af0*/  @!P0 SYNCS.PHASECHK.TRANS64 P0, [R0+URZ], R3 ;  /* 0x00000003000085a7 */ /* 0x000ea400080010ff */
[----:B--2---:R-:W-:Y:S05]  /*8b00*/  @!P0 BRA `(.L_x_186) ;  /* 0xfffffffc00f08947 */ /* 0x004fea000383ffff */
[----:B------:R-:W-:Y:S05]  /*8b10*/  BRA `(.L_x_187) ;  /* 0xffffffa800087947 */ /* 0x000fea000383ffff */
.L_x_56:
[----:B----4-:R-:W-:-:S07]  /*8b20*/  MOV R0, UR5 ;  /* 0x0000000500007c02 */ /* 0x010fce0008000f00 */
.L_x_188:
[----:B-1----:R1:W2:Y:S02]  /*8b30*/  SYNCS.PHASECHK.TRANS64.TRYWAIT P0, [R0+URZ], R3 ;  /* 0x00000003000075a7 */ /* 0x0022a400080011ff */
[----:B--2---:R-:W-:Y:S05]  /*8b40*/  @!P0 NANOSLEEP.SYNCS 0x989680 ;  /* 0x009896800000895d */ /* 0x004fea0003900000 */
[----:B------:R-:W2:Y:S02]  /*8b50*/  @!P0 SYNCS.PHASECHK.TRANS64 P0, [R0+URZ], R3 ;  /* 0x00000003000085a7 */ /* 0x000ea400080010ff */
[----:B--2---:R-:W-:Y:S05]  /*8b60*/  @!P0 BRA `(.L_x_188) ;  /* 0xfffffffc00f08947 */ /* 0x004fea000383ffff */
[----:B------:R-:W-:Y:S05]  /*8b70*/  BRA `(.L_x_189) ;  /* 0xffffffa800147947 */ /* 0x000fea000383ffff */
.L_x_57:
[----:B----4-:R-:W-:-:S07]  /*8b80*/  MOV R0, UR5 ;  /* 0x0000000500007c02 */ /* 0x010fce0008000f00 */
.L_x_190:
[----:B-1----:R1:W2:Y:S02]  /*8b90*/  SYNCS.PHASECHK.TRANS64.TRYWAIT P0, [R0+URZ], R3 ;  /* 0x00000003000075a7 */ /* 0x0022a400080011ff */
[----:B--2---:R-:W-:Y:S05]  /*8ba0*/  @!P0 NANOSLEEP.SYNCS 0x989680 ;  /* 0x009896800000895d */ /* 0x004fea0003900000 */
[----:B------:R-:W2:Y:S02]  /*8bb0*/  @!P0 SYNCS.PHASECHK.TRANS64 P0, [R0+URZ], R3 ;  /* 0x00000003000085a7 */ /* 0x000ea400080010ff */
[----:B--2---:R-:W-:Y:S05]  /*8bc0*/  @!P0 BRA `(.L_x_190) ;  /* 0xfffffffc00f08947 */ /* 0x004fea000383ffff */
[----:B------:R-:W-:Y:S05]  /*8bd0*/  BRA `(.L_x_191) ;  /* 0xffffffa800207947 */ /* 0x000fea000383ffff */
.L_x_58:
[----:B----4-:R-:W-:-:S07]  /*8be0*/  MOV R0, UR5 ;  /* 0x0000000500007c02 */ /* 0x010fce0008000f00 */
.L_x_192:
[----:B-1----:R1:W2:Y:S02]  /*8bf0*/  SYNCS.PHASECHK.TRANS64.TRYWAIT P0, [R0+URZ], R3 ;  /* 0x00000003000075a7 */ /* 0x0022a400080011ff */
[----:B--2---:R-:W-:Y:S05]  /*8c00*/  @!P0 NANOSLEEP.SYNCS 0x989680 ;  /* 0x009896800000895d */ /* 0x004fea0003900000 */
[----:B------:R-:W2:Y:S02]  /*8c10*/  @!P0 SYNCS.PHASECHK.TRANS64 P0, [R0+URZ], R3 ;  /* 0x00000003000085a7 */ /* 0x000ea400080010ff */
[----:B--2---:R-:W-:Y:S05]  /*8c20*/  @!P0 BRA `(.L_x_192) ;  /* 0xfffffffc00f08947 */ /* 0x004fea000383ffff */
[----:B------:R-:W-:Y:S05]  /*8c30*/  BRA `(.L_x_193) ;  /* 0xffffffa8002c7947 */ /* 0x000fea000383ffff */
.L_x_59:
[----:B----4-:R-:W-:-:S07]  /*8c40*/  MOV R0, UR5 ;  /* 0x0000000500007c02 */ /* 0x010fce0008000f00 */
.L_x_194:
[----:B-1----:R1:W2:Y:S02]  /*8c50*/  SYNCS.PHASECHK.TRANS64.TRYWAIT P0, [R0+URZ], R3 ;  /* 0x00000003000075a7 */ /* 0x0022a400080011ff */
[----:B--2---:R-:W-:Y:S05]  /*8c60*/  @!P0 NANOSLEEP.SYNCS 0x989680 ;  /* 0x009896800000895d */ /* 0x004fea0003900000 */
[----:B------:R-:W2:Y:S02]  /*8c70*/  @!P0 SYNCS.PHASECHK.TRANS64 P0, [R0+URZ], R3 ;  /* 0x00000003000085a7 */ /* 0x000ea400080010ff */
[----:B--2---:R-:W-:Y:S05]  /*8c80*/  @!P0 BRA `(.L_x_194) ;  /* 0xfffffffc00f08947 */ /* 0x004fea000383ffff */
[----:B------:R-:W-:Y:S05]  /*8c90*/  BRA `(.L_x_195) ;  /* 0xffffffa800387947 */ /* 0x000fea000383ffff */
.L_x_60:
[----:B----4-:R-:W-:-:S07]  /*8ca0*/  MOV R0, UR5 ;  /* 0x0000000500007c02 */ /* 0x010fce0008000f00 */
.L_x_196:
[----:B-1----:R1:W2:Y:S02]  /*8cb0*/  SYNCS.PHASECHK.TRANS64.TRYWAIT P0, [R0+URZ], R3 ;  /* 0x00000003000075a7 */ /* 0x0022a400080011ff */
[----:B--2---:R-:W-:Y:S05]  /*8cc0*/  @!P0 NANOSLEEP.SYNCS 0x989680 ;  /* 0x009896800000895d */ /* 0x004fea0003900000 */
[----:B------:R-:W2:Y:S02]  /*8cd0*/  @!P0 SYNCS.PHASECHK.TRANS64 P0, [R0+URZ], R3 ;  /* 0x00000003000085a7 */ /* 0x000ea400080010ff */
[----:B--2---:R-:W-:Y:S05]  /*8ce0*/  @!P0 BRA `(.L_x_196) ;  /* 0xfffffffc00f08947 */ /* 0x004fea000383ffff */
[----:B------:R-:W-:Y:S05]  /*8cf0*/  BRA `(.L_x_197) ;  /* 0xffffffa800447947 */ /* 0x000fea000383ffff */
.L_x_61:
[----:B----4-:R-:W-:-:S07]  /*8d00*/  MOV R0, UR5 ;  /* 0x0000000500007c02 */ /* 0x010fce0008000f00 */
.L_x_198:
[----:B-1----:R1:W2:Y:S02]  /*8d10*/  SYNCS.PHASECHK.TRANS64.TRYWAIT P0, [R0+URZ], R3 ;  /* 0x00000003000075a7 */ /* 0x0022a400080011ff */
[----:B--2---:R-:W-:Y:S05]  /*8d20*/  @!P0 NANOSLEEP.SYNCS 0x989680 ;  /* 0x009896800000895d */ /* 0x004fea0003900000 */
[----:B------:R-:W2:Y:S02]  /*8d30*/  @!P0 SYNCS.PHASECHK.TRANS64 P0, [R0+URZ], R3 ;  /* 0x00000003000085a7 */ /* 0x000ea400080010ff */
[----:B--2---:R-:W-:Y:S05]  /*8d40*/  @!P0 BRA `(.L_x_198) ;  /* 0xfffffffc00f08947 */ /* 0x004fea000383ffff */
[----:B------:R-:W-:Y:S05]  /*8d50*/  BRA `(.L_x_199) ;  /* 0xffffffa800507947 */ /* 0x000fea000383ffff */
.L_x_62:
[----:B----4-:R-:W-:-:S07]  /*8d60*/  MOV R0, UR5 ;  /* 0x0000000500007c02 */ /* 0x010fce0008000f00 */
.L_x_200:
[----:B-1----:R1:W2:Y:S02]  /*8d70*/  SYNCS.PHASECHK.TRANS64.TRYWAIT P0, [R0+URZ], R3 ;  /* 0x00000003000075a7 */ /* 0x0022a400080011ff */
[----:B--2---:R-:W-:Y:S05]  /*8d80*/  @!P0 NANOSLEEP.SYNCS 0x989680 ;  /* 0x009896800000895d */ /* 0x004fea0003900000 */
[----:B------:R-:W2:Y:S02]  /*8d90*/  @!P0 SYNCS.PHASECHK.TRANS64 P0, [R0+URZ], R3 ;  /* 0x00000003000085a7 */ /* 0x000ea400080010ff */
[----:B--2---:R-:W-:Y:S05]  /*8da0*/  @!P0 BRA `(.L_x_200) ;  /* 0xfffffffc00f08947 */ /* 0x004fea000383ffff */
[----:B------:R-:W-:Y:S05]  /*8db0*/  BRA `(.L_x_201) ;  /* 0xffffffa8005c7947 */ /* 0x000fea000383ffff */
.L_x_63:
[----:B----4-:R-:W-:-:S07]  /*8dc0*/  MOV R0, UR5 ;  /* 0x0000000500007c02 */ /* 0x010fce0008000f00 */
.L_x_202:
[----:B-1----:R1:W2:Y:S02]  /*8dd0*/  SYNCS.PHASECHK.TRANS64.TRYWAIT P0, [R0+URZ], R3 ;  /* 0x00000003000075a7 */ /* 0x0022a400080011ff */
[----:B--2---:R-:W-:Y:S05]  /*8de0*/  @!P0 NANOSLEEP.SYNCS 0x989680 ;  /* 0x009896800000895d */ /* 0x004fea0003900000 */
[----:B------:R-:W2:Y:S02]  /*8df0*/  @!P0 SYNCS.PHASECHK.TRANS64 P0, [R0+URZ], R3 ;  /* 0x00000003000085a7 */ /* 0x000ea400080010ff */
[----:B--2---:R-:W-:Y:S05]  /*8e00*/  @!P0 BRA `(.L_x_202) ;  /* 0xfffffffc00f08947 */ /* 0x004fea000383ffff */
[----:B------:R-:W-:Y:S05]  /*8e10*/  BRA `(.L_x_203) ;  /* 0xffffffa800687947 */ /* 0x000fea000383ffff */
.L_x_64:
[----:B----4-:R-:W-:-:S07]  /*8e20*/  MOV R0, UR5 ;  /* 0x0000000500007c02 */ /* 0x010fce0008000f00 */
.L_x_204:
[----:B-1----:R1:W2:Y:S02]  /*8e30*/  SYNCS.PHASECHK.TRANS64.TRYWAIT P0, [R0+URZ], R3 ;  /* 0x00000003000075a7 */ /* 0x0022a400080011ff */
[----:B--2---:R-:W-:Y:S05]  /*8e40*/  @!P0 NANOSLEEP.SYNCS 0x989680 ;  /* 0x009896800000895d */ /* 0x004fea0003900000 */
[----:B------:R-:W2:Y:S02]  /*8e50*/  @!P0 SYNCS.PHASECHK.TRANS64 P0, [R0+URZ], R3 ;  /* 0x00000003000085a7 */ /* 0x000ea400080010ff */
[----:B--2---:R-:W-:Y:S05]  /*8e60*/  @!P0 BRA `(.L_x_204) ;  /* 0xfffffffc00f08947 */ /* 0x004fea000383ffff */
[----:B------:R-:W-:Y:S05]  /*8e70*/  BRA `(.L_x_205) ;  /* 0xffffffa800747947 */ /* 0x000fea000383ffff */
.L_x_65:
[----:B----4-:R-:W-:-:S07]  /*8e80*/  MOV R0, UR5 ;  /* 0x0000000500007c02 */ /* 0x010fce0008000f00 */
.L_x_206:
[----:B-1----:R1:W2:Y:S02]  /*8e90*/  SYNCS.PHASECHK.TRANS64.TRYWAIT P0, [R0+URZ], R3 ;  /* 0x00000003000075a7 */ /* 0x0022a400080011ff */
[----:B--2---:R-:W-:Y:S05]  /*8ea0*/  @!P0 NANOSLEEP.SYNCS 0x989680 ;  /* 0x009896800000895d */ /* 0x004fea0003900000 */
[----:B------:R-:W2:Y:S02]  /*8eb0*/  @!P0 SYNCS.PHASECHK.TRANS64 P0, [R0+URZ], R3 ;  /* 0x00000003000085a7 */ /* 0x000ea400080010ff */
[----:B--2---:R-:W-:Y:S05]  /*8ec0*/  @!P0 BRA `(.L_x_206) ;  /* 0xfffffffc00f08947 */ /* 0x004fea000383ffff */
[----:B------:R-:W-:Y:S05]  /*8ed0*/  BRA `(.L_x_207) ;  /* 0xffffffa800807947 */ /* 0x000fea000383ffff */
.L_x_66:
[----:B----4-:R-:W-:-:S07]  /*8ee0*/  MOV R0, UR5 ;  /* 0x0000000500007c02 */ /* 0x010fce0008000f00 */
.L_x_208:
[----:B-1----:R1:W2:Y:S02]  /*8ef0*/  SYNCS.PHASECHK.TRANS64.TRYWAIT P0, [R0+URZ], R3 ;  /* 0x00000003000075a7 */ /* 0x0022a400080011ff */
[----:B--2---:R-:W-:Y:S05]  /*8f00*/  @!P0 NANOSLEEP.SYNCS 0x989680 ;  /* 0x009896800000895d */ /* 0x004fea0003900000 */
[----:B------:R-:W2:Y:S02]  /*8f10*/  @!P0 SYNCS.PHASECHK.TRANS64 P0, [R0+URZ], R3 ;  /* 0x00000003000085a7 */ /* 0x000ea400080010ff */
[----:B--2---:R-:W-:Y:S05]  /*8f20*/  @!P0 BRA `(.L_x_208) ;  /* 0xfffffffc00f08947 */ /* 0x004fea000383ffff */
[----:B------:R-:W-:Y:S05]  /*8f30*/  BRA `(.L_x_209) ;  /* 0xffffffa8008c7947 */ /* 0x000fea000383ffff */
.L_x_67:
[----:B----4-:R-:W-:-:S07]  /*8f40*/  MOV R0, UR5 ;  /* 0x0000000500007c02 */ /* 0x010fce0008000f00 */
.L_x_210:
[----:B-1----:R1:W2:Y:S02]  /*8f50*/  SYNCS.PHASECHK.TRANS64.TRYWAIT P0, [R0+URZ], R3 ;  /* 0x00000003000075a7 */ /* 0x0022a400080011ff */
[----:B--2---:R-:W-:Y:S05]  /*8f60*/  @!P0 NANOSLEEP.SYNCS 0x989680 ;  /* 0x009896800000895d */ /* 0x004fea0003900000 */
[----:B------:R-:W2:Y:S02]  /*8f70*/  @!P0 SYNCS.PHASECHK.TRANS64 P0, [R0+URZ], R3 ;  /* 0x00000003000085a7 */ /* 0x000ea400080010ff */
[----:B--2---:R-:W-:Y:S05]  /*8f80*/  @!P0 BRA `(.L_x_210) ;  /* 0xfffffffc00f08947 */ /* 0x004fea000383ffff */
[----:B------:R-:W-:Y:S05]  /*8f90*/  BRA `(.L_x_211) ;  /* 0xffffffa800987947 */ /* 0x000fea000383ffff */
.L_x_68:
[----:B----4-:R-:W-:-:S07]  /*8fa0*/  MOV R0, UR5 ;  /* 0x0000000500007c02 */ /* 0x010fce0008000f00 */
.L_x_212:
[----:B-1----:R1:W2:Y:S02]  /*8fb0*/  SYNCS.PHASECHK.TRANS64.TRYWAIT P0, [R0+URZ], R3 ;  /* 0x00000003000075a7 */ /* 0x0022a400080011ff */
[----:B--2---:R-:W-:Y:S05]  /*8fc0*/  @!P0 NANOSLEEP.SYNCS 0x989680 ;  /* 0x009896800000895d */ /* 0x004fea0003900000 */
[----:B------:R-:W2:Y:S02]  /*8fd0*/  @!P0 SYNCS.PHASECHK.TRANS64 P0, [R0+URZ], R3 ;  /* 0x00000003000085a7 */ /* 0x000ea400080010ff */
[----:B--2---:R-:W-:Y:S05]  /*8fe0*/  @!P0 BRA `(.L_x_212) ;  /* 0xfffffffc00f08947 */ /* 0x004fea000383ffff */
[----:B------:R-:W-:Y:S05]  /*8ff0*/  BRA `(.L_x_213) ;  /* 0xffffffa800a47947 */ /* 0x000fea000383ffff */
.L_x_69:
[----:B----4-:R-:W-:-:S07]  /*9000*/  MOV R0, UR5 ;  /* 0x0000000500007c02 */ /* 0x010fce0008000f00 */
.L_x_214:
[----:B-1----:R1:W2:Y:S02]  /*9010*/  SYNCS.PHASECHK.TRANS64.TRYWAIT P0, [R0+URZ], R3 ;  /* 0x00000003000075a7 */ /* 0x0022a400080011ff */
[----:B--2---:R-:W-:Y:S05]  /*9020*/  @!P0 NANOSLEEP.SYNCS 0x989680 ;  /* 0x009896800000895d */ /* 0x004fea0003900000 */
[----:B------:R-:W2:Y:S02]  /*9030*/  @!P0 SYNCS.PHASECHK.TRANS64 P0, [R0+URZ], R3 ;  /* 0x00000003000085a7 */ /* 0x000ea400080010ff */
[----:B--2---:R-:W-:Y:S05]  /*9040*/  @!P0 BRA `(.L_x_214) ;  /* 0xfffffffc00f08947 */ /* 0x004fea000383ffff */
[----:B------:R-:W-:Y:S05]  /*9050*/  BRA `(.L_x_215) ;  /* 0xffffffa800b07947 */ /* 0x000fea000383ffff */
.L_x_70:
[----:B----4-:R-:W-:-:S07]  /*9060*/  MOV R0, UR5 ;  /* 0x0000000500007c02 */ /* 0x010fce0008000f00 */
.L_x_216:
[----:B-1----:R1:W2:Y:S02]  /*9070*/  SYNCS.PHASECHK.TRANS64.TRYWAIT P0, [R0+URZ], R3 ;  /* 0x00000003000075a7 */ /* 0x0022a400080011ff */
[----:B--2---:R-:W-:Y:S05]  /*9080*/  @!P0 NANOSLEEP.SYNCS 0x989680 ;  /* 0x009896800000895d */ /* 0x004fea0003900000 */
[----:B------:R-:W2:Y:S02]  /*9090*/  @!P0 SYNCS.PHASECHK.TRANS64 P0, [R0+URZ], R3 ;  /* 0x00000003000085a7 */ /* 0x000ea400080010ff */
[----:B--2---:R-:W-:Y:S05]  /*90a0*/  @!P0 BRA `(.L_x_216) ;  /* 0xfffffffc00f08947 */ /* 0x004fea000383ffff */
[----:B------:R-:W-:Y:S05]  /*90b0*/  BRA `(.L_x_217) ;  /* 0xffffffa800bc7947 */ /* 0x000fea000383ffff */
.L_x_71:
[----:B----4-:R-:W-:-:S07]  /*90c0*/  MOV R0, UR5 ;  /* 0x0000000500007c02 */ /* 0x010fce0008000f00 */
.L_x_218:
[----:B-1----:R1:W2:Y:S02]  /*90d0*/  SYNCS.PHASECHK.TRANS64.TRYWAIT P0, [R0+URZ], R3 ;  /* 0x00000003000075a7 */ /* 0x0022a400080011ff */
[----:B--2---:R-:W-:Y:S05]  /*90e0*/  @!P0 NANOSLEEP.SYNCS 0x989680 ;  /* 0x009896800000895d */ /* 0x004fea0003900000 */
[----:B------:R-:W2:Y:S02]  /*90f0*/  @!P0 SYNCS.PHASECHK.TRANS64 P0, [R0+URZ], R3 ;  /* 0x00000003000085a7 */ /* 0x000ea400080010ff */
[----:B--2---:R-:W-:Y:S05]  /*9100*/  @!P0 BRA `(.L_x_218) ;  /* 0xfffffffc00f08947 */ /* 0x004fea000383ffff */
[----:B------:R-:W-:Y:S05]  /*9110*/  BRA `(.L_x_219) ;  /* 0xffffffa800c87947 */ /* 0x000fea000383ffff */
.L_x_72:
[----:B----4-:R-:W-:-:S07]  /*9120*/  MOV R0, UR5 ;  /* 0x0000000500007c02 */ /* 0x010fce0008000f00 */
.L_x_220:
[----:B-1----:R1:W2:Y:S02]  /*9130*/  SYNCS.PHASECHK.TRANS64.TRYWAIT P0, [R0+URZ], R3 ;  /* 0x00000003000075a7 */ /* 0x0022a400080011ff */
[----:B--2---:R-:W-:Y:S05]  /*9140*/  @!P0 NANOSLEEP.SYNCS 0x989680 ;  /* 0x009896800000895d */ /* 0x004fea0003900000 */
[----:B------:R-:W2:Y:S02]  /*9150*/  @!P0 SYNCS.PHASECHK.TRANS64 P0, [R0+URZ], R3 ;  /* 0x00000003000085a7 */ /* 0x000ea400080010ff */
[----:B--2---:R-:W-:Y:S05]  /*9160*/  @!P0 BRA `(.L_x_220) ;  /* 0xfffffffc00f08947 */ /* 0x004fea000383ffff */
[----:B------:R-:W-:Y:S05]  /*9170*/  BRA `(.L_x_221) ;  /* 0xffffffa800d47947 */ /* 0x000fea000383ffff */
.L_x_73:
[----:B----4-:R-:W-:-:S07]  /*9180*/  MOV R0, UR5 ;  /* 0x0000000500007c02 */ /* 0x010fce0008000f00 */
.L_x_222:
[----:B-1----:R1:W2:Y:S02]  /*9190*/  SYNCS.PHASECHK.TRANS64.TRYWAIT P0, [R0+URZ], R3 ;  /* 0x00000003000075a7 */ /* 0x0022a400080011ff */
[----:B--2---:R-:W-:Y:S05]  /*91a0*/  @!P0 NANOSLEEP.SYNCS 0x989680 ;  /* 0x009896800000895d */ /* 0x004fea0003900000 */
[----:B------:R-:W2:Y:S02]  /*91b0*/  @!P0 SYNCS.PHASECHK.TRANS64 P0, [R0+URZ], R3 ;  /* 0x00000003000085a7 */ /* 0x000ea400080010ff */
[----:B--2---:R-:W-:Y:S05]  /*91c0*/  @!P0 BRA `(.L_x_222) ;  /* 0xfffffffc00f08947 */ /* 0x004fea000383ffff */
[----:B------:R-:W-:Y:S05]  /*91d0*/  BRA `(.L_x_223) ;  /* 0xffffffa800e07947 */ /* 0x000fea000383ffff */
.L_x_74:
[----:B----4-:R-:W-:-:S07]  /*91e0*/  MOV R0, UR5 ;  /* 0x0000000500007c02 */ /* 0x010fce0008000f00 */
.L_x_224:
[----:B-1----:R1:W2:Y:S02]  /*91f0*/  SYNCS.PHASECHK.TRANS64.TRYWAIT P0, [R0+URZ], R3 ;  /* 0x00000003000075a7 */ /* 0x0022a400080011ff */
[----:B--2---:R-:W-:Y:S05]  /*9200*/  @!P0 NANOSLEEP.SYNCS 0x989680 ;  /* 0x009896800000895d */ /* 0x004fea0003900000 */
[----:B------:R-:W2:Y:S02]  /*9210*/  @!P0 SYNCS.PHASECHK.TRANS64 P0, [R0+URZ], R3 ;  /* 0x00000003000085a7 */ /* 0x000ea400080010ff */
[----:B--2---:R-:W-:Y:S05]  /*9220*/  @!P0 BRA `(.L_x_224) ;  /* 0xfffffffc00f08947 */ /* 0x004fea000383ffff */
[----:B------:R-:W-:Y:S05]  /*9230*/  BRA `(.L_x_225) ;  /* 0xffffffa800ec7947 */ /* 0x000fea000383ffff */
.L_x_75:
[----:B----4-:R-:W-:-:S07]  /*9240*/  MOV R0, UR5 ;  /* 0x0000000500007c02 */ /* 0x010fce0008000f00 */
.L_x_226:
[----:B-1----:R1:W2:Y:S02]  /*9250*/  SYNCS.PHASECHK.TRANS64.TRYWAIT P0, [R0+URZ], R3 ;  /* 0x00000003000075a7 */ /* 0x0022a400080011ff */
[----:B--2---:R-:W-:Y:S05]  /*9260*/  @!P0 NANOSLEEP.SYNCS 0x989680 ;  /* 0x009896800000895d */ /* 0x004fea0003900000 */
[----:B------:R-:W2:Y:S02]  /*9270*/  @!P0 SYNCS.PHASECHK.TRANS64 P0, [R0+URZ], R3 ;  /* 0x00000003000085a7 */ /* 0x000ea400080010ff */
[----:B--2---:R-:W-:Y:S05]  /*9280*/  @!P0 BRA `(.L_x_226) ;  /* 0xfffffffc00f08947 */ /* 0x004fea000383ffff */
[----:B------:R-:W-:Y:S05]  /*9290*/  BRA `(.L_x_227) ;  /* 0xffffffa800f87947 */ /* 0x000fea000383ffff */
.L_x_76:
[----:B----4-:R-:W-:-:S07]  /*92a0*/  MOV R0, UR5 ;  /* 0x0000000500007c02 */ /* 0x010fce0008000f00 */
.L_x_228:
[----:B-1----:R1:W2:Y:S02]  /*92b0*/  SYNCS.PHASECHK.TRANS64.TRYWAIT P0, [R0+URZ], R3 ;  /* 0x00000003000075a7 */ /* 0x0022a400080011ff */
[----:B--2---:R-:W-:Y:S05]  /*92c0*/  @!P0 NANOSLEEP.SYNCS 0x989680 ;  /* 0x009896800000895d */ /* 0x004fea0003900000 */
[----:B------:R-:W2:Y:S02]  /*92d0*/  @!P0 SYNCS.PHASECHK.TRANS64 P0, [R0+URZ], R3 ;  /* 0x00000003000085a7 */ /* 0x000ea400080010ff */
[----:B--2---:R-:W-:Y:S05]  /*92e0*/  @!P0 BRA `(.L_x_228) ;  /* 0xfffffffc00f08947 */ /* 0x004fea000383ffff */
[----:B------:R-:W-:Y:S05]  /*92f0*/  BRA `(.L_x_229) ;  /* 0xffffffac00047947 */ /* 0x000fea000383ffff */
.L_x_77:
[----:B----4-:R-:W-:-:S07]  /*9300*/  MOV R0, UR5 ;  /* 0x0000000500007c02 */ /* 0x010fce0008000f00 */
.L_x_230:
[----:B-1----:R1:W2:Y:S02]  /*9310*/  SYNCS.PHASECHK.TRANS64.TRYWAIT P0, [R0+URZ], R3 ;  /* 0x00000003000075a7 */ /* 0x0022a400080011ff */
[----:B--2---:R-:W-:Y:S05]  /*9320*/  @!P0 NANOSLEEP.SYNCS 0x989680 ;  /* 0x009896800000895d */ /* 0x004fea0003900000 */
[----:B------:R-:W2:Y:S02]  /*9330*/  @!P0 SYNCS.PHASECHK.TRANS64 P0, [R0+URZ], R3 ;  /* 0x00000003000085a7 */ /* 0x000ea400080010ff */
[----:B--2---:R-:W-:Y:S05]  /*9340*/  @!P0 BRA `(.L_x_230) ;  /* 0xfffffffc00f08947 */ /* 0x004fea000383ffff */
[----:B------:R-:W-:Y:S05]  /*9350*/  BRA `(.L_x_231) ;  /* 0xffffffac00107947 */ /* 0x000fea000383ffff */
.L_x_78:
[----:B----4-:R-:W-:-:S07]  /*9360*/  MOV R0, UR5 ;  /* 0x0000000500007c02 */ /* 0x010fce0008000f00 */
.L_x_232:
[----:B-1----:R1:W2:Y:S02]  /*9370*/  SYNCS.PHASECHK.TRANS64.TRYWAIT P0, [R0+URZ], R3 ;  /* 0x00000003000075a7 */ /* 0x0022a400080011ff */
[----:B--2---:R-:W-:Y:S05]  /*9380*/  @!P0 NANOSLEEP.SYNCS 0x989680 ;  /* 0x009896800000895d */ /* 0x004fea0003900000 */
[----:B------:R-:W2:Y:S02]  /*9390*/  @!P0 SYNCS.PHASECHK.TRANS64 P0, [R0+URZ], R3 ;  /* 0x00000003000085a7 */ /* 0x000ea400080010ff */
[----:B--2---:R-:W-:Y:S05]  /*93a0*/  @!P0 BRA `(.L_x_232) ;  /* 0xfffffffc00f08947 */ /* 0x004fea000383ffff */
[----:B------:R-:W-:Y:S05]  /*93b0*/  BRA `(.L_x_233) ;  /* 0xffffffac001c7947 */ /* 0x000fea000383ffff */
.L_x_79:
[----:B----4-:R-:W-:-:S07]  /*93c0*/  MOV R0, UR5 ;  /* 0x0000000500007c02 */ /* 0x010fce0008000f00 */
.L_x_234:
[----:B-1----:R1:W2:Y:S02]  /*93d0*/  SYNCS.PHASECHK.TRANS64.TRYWAIT P0, [R0+URZ], R3 ;  /* 0x00000003000075a7 */ /* 0x0022a400080011ff */
[----:B--2---:R-:W-:Y:S05]  /*93e0*/  @!P0 NANOSLEEP.SYNCS 0x989680 ;  /* 0x009896800000895d */ /* 0x004fea0003900000 */
[----:B------:R-:W2:Y:S02]  /*93f0*/  @!P0 SYNCS.PHASECHK.TRANS64 P0, [R0+URZ], R3 ;  /* 0x00000003000085a7 */ /* 0x000ea400080010ff */
[----:B--2---:R-:W-:Y:S05]  /*9400*/  @!P0 BRA `(.L_x_234) ;  /* 0xfffffffc00f08947 */ /* 0x004fea000383ffff */
[----:B------:R-:W-:Y:S05]  /*9410*/  BRA `(.L_x_235) ;  /* 0xffffffac00287947 */ /* 0x000fea000383ffff */
.L_x_80:
[----:B----4-:R-:W-:-:S07]  /*9420*/  MOV R0, UR5 ;  /* 0x0000000500007c02 */ /* 0x010fce0008000f00 */
.L_x_236:
[----:B-1----:R1:W2:Y:S02]  /*9430*/  SYNCS.PHASECHK.TRANS64.TRYWAIT P0, [R0+URZ], R3 ;  /* 0x00000003000075a7 */ /* 0x0022a400080011ff */
[----:B--2---:R-:W-:Y:S05]  /*9440*/  @!P0 NANOSLEEP.SYNCS 0x989680 ;  /* 0x009896800000895d */ /* 0x004fea0003900000 */
[----:B------:R-:W2:Y:S02]  /*9450*/  @!P0 SYNCS.PHASECHK.TRANS64 P0, [R0+URZ], R3 ;  /* 0x00000003000085a7 */ /* 0x000ea400080010ff */
[----:B--2---:R-:W-:Y:S05]  /*9460*/  @!P0 BRA `(.L_x_236) ;  /* 0xfffffffc00f08947 */ /* 0x004fea000383ffff */
[----:B------:R-:W-:Y:S05]  /*9470*/  BRA `(.L_x_237) ;  /* 0xffffffac00347947 */ /* 0x000fea000383ffff */
.L_x_81:
[----:B----4-:R-:W-:-:S07]  /*9480*/  MOV R0, UR5 ;  /* 0x0000000500007c02 */ /* 0x010fce0008000f00 */
.L_x_238:
[----:B-1----:R1:W2:Y:S02]  /*9490*/  SYNCS.PHASECHK.TRANS64.TRYWAIT P0, [R0+URZ], R3 ;  /* 0x00000003000075a7 */ /* 0x0022a400080011ff */
[----:B--2---:R-:W-:Y:S05]  /*94a0*/  @!P0 NANOSLEEP.SYNCS 0x989680 ;  /* 0x009896800000895d */ /* 0x004fea0003900000 */
[----:B------:R-:W2:Y:S02]  /*94b0*/  @!P0 SYNCS.PHASECHK.TRANS64 P0, [R0+URZ], R3 ;  /* 0x00000003000085a7 */ /* 0x000ea400080010ff */
[----:B--2---:R-:W-:Y:S05]  /*94c0*/  @!P0 BRA `(.L_x_238) ;  /* 0xfffffffc00f08947 */ /* 0x004fea000383ffff */
[----:B------:R-:W-:Y:S05]  /*94d0*/  BRA `(.L_x_239) ;  /* 0xffffffac00407947 */ /* 0x000fea000383ffff */
.L_x_82:
[----:B----4-:R-:W-:-:S07]  /*94e0*/  MOV R0, UR5 ;  /* 0x0000000500007c02 */ /* 0x010fce0008000f00 */
.L_x_240:
[----:B-1----:R1:W2:Y:S02]  /*94f0*/  SYNCS.PHASECHK.TRANS64.TRYWAIT P0, [R0+URZ], R3 ;  /* 0x00000003000075a7 */ /* 0x0022a400080011ff */
[----:B--2---:R-:W-:Y:S05]  /*9500*/  @!P0 NANOSLEEP.SYNCS 0x989680 ;  /* 0x009896800000895d */ /* 0x004fea0003900000 */
[----:B------:R-:W2:Y:S02]  /*9510*/  @!P0 SYNCS.PHASECHK.TRANS64 P0, [R0+URZ], R3 ;  /* 0x00000003000085a7 */ /* 0x000ea400080010ff */
[----:B--2---:R-:W-:Y:S05]  /*9520*/  @!P0 BRA `(.L_x_240) ;  /* 0xfffffffc00f08947 */ /* 0x004fea000383ffff */
[----:B------:R-:W-:Y:S05]  /*9530*/  BRA `(.L_x_241) ;  /* 0xffffffac004c7947 */ /* 0x000fea000383ffff */
.L_x_83:
[----:B----4-:R-:W-:-:S07]  /*9540*/  MOV R0, UR5 ;  /* 0x0000000500007c02 */ /* 0x010fce0008000f00 */
.L_x_242:
[----:B-1----:R1:W2:Y:S02]  /*9550*/  SYNCS.PHASECHK.TRANS64.TRYWAIT P0, [R0+URZ], R3 ;  /* 0x00000003000075a7 */ /* 0x0022a400080011ff */
[----:B--2---:R-:W-:Y:S05]  /*9560*/  @!P0 NANOSLEEP.SYNCS 0x989680 ;  /* 0x009896800000895d */ /* 0x004fea0003900000 */
[----:B------:R-:W2:Y:S02]  /*9570*/  @!P0 SYNCS.PHASECHK.TRANS64 P0, [R0+URZ], R3 ;  /* 0x00000003000085a7 */ /* 0x000ea400080010ff */
[----:B--2---:R-:W-:Y:S05]  /*9580*/  @!P0 BRA `(.L_x_242) ;  /* 0xfffffffc00f08947 */ /* 0x004fea000383ffff */
[----:B------:R-:W-:Y:S05]  /*9590*/  BRA `(.L_x_243) ;  /* 0xffffffac00587947 */ /* 0x000fea000383ffff */
.L_x_84:
[----:B----4-:R-:W-:-:S07]  /*95a0*/  MOV R0, UR5 ;  /* 0x0000000500007c02 */ /* 0x010fce0008000f00 */
.L_x_244:
[----:B-1----:R1:W2:Y:S02]  /*95b0*/  SYNCS.PHASECHK.TRANS64.TRYWAIT P0, [R0+URZ], R3 ;  /* 0x00000003000075a7 */ /* 0x0022a400080011ff */
[----:B--2---:R-:W-:Y:S05]  /*95c0*/  @!P0 NANOSLEEP.SYNCS 0x989680 ;  /* 0x009896800000895d */ /* 0x004fea0003900000 */
[----:B------:R-:W2:Y:S02]  /*95d0*/  @!P0 SYNCS.PHASECHK.TRANS64 P0, [R0+URZ], R3 ;  /* 0x00000003000085a7 */ /* 0x000ea400080010ff */
[----:B--2---:R-:W-:Y:S05]  /*95e0*/  @!P0 BRA `(.L_x_244) ;  /* 0xfffffffc00f08947 */ /* 0x004fea000383ffff */
[----:B------:R-:W-:Y:S05]  /*95f0*/  BRA `(.L_x_245) ;  /* 0xffffffac00647947 */ /* 0x000fea000383ffff */
.L_x_85:
[----:B----4-:R-:W-:-:S07]  /*9600*/  MOV R0, UR5 ;  /* 0x0000000500007c02 */ /* 0x010fce0008000f00 */
.L_x_246:
[----:B-1----:R1:W2:Y:S02]  /*9610*/  SYNCS.PHASECHK.TRANS64.TRYWAIT P0, [R0+URZ], R3 ;  /* 0x00000003000075a7 */ /* 0x0022a400080011ff */
[----:B--2---:R-:W-:Y:S05]  /*9620*/  @!P0 NANOSLEEP.SYNCS 0x989680 ;  /* 0x009896800000895d */ /* 0x004fea0003900000 */
[----:B------:R-:W2:Y:S02]  /*9630*/  @!P0 SYNCS.PHASECHK.TRANS64 P0, [R0+URZ], R3 ;  /* 0x00000003000085a7 */ /* 0x000ea400080010ff */
[----:B--2---:R-:W-:Y:S05]  /*9640*/  @!P0 BRA `(.L_x_246) ;  /* 0xfffffffc00f08947 */ /* 0x004fea000383ffff */
[----:B------:R-:W-:Y:S05]  /*9650*/  BRA `(.L_x_247) ;  /* 0xffffffac00707947 */ /* 0x000fea000383ffff */
.L_x_86:
[----:B----4-:R-:W-:-:S07]  /*9660*/  MOV R0, UR5 ;  /* 0x0000000500007c02 */ /* 0x010fce0008000f00 */
.L_x_248:
[----:B-1----:R1:W2:Y:S02]  /*9670*/  SYNCS.PHASECHK.TRANS64.TRYWAIT P0, [R0+URZ], R3 ;  /* 0x00000003000075a7 */ /* 0x0022a400080011ff */
[----:B--2---:R-:W-:Y:S05]  /*9680*/  @!P0 NANOSLEEP.SYNCS 0x989680 ;  /* 0x009896800000895d */ /* 0x004fea0003900000 */
[----:B------:R-:W2:Y:S02]  /*9690*/  @!P0 SYNCS.PHASECHK.TRANS64 P0, [R0+URZ], R3 ;  /* 0x00000003000085a7 */ /* 0x000ea400080010ff */
[----:B--2---:R-:W-:Y:S05]  /*96a0*/  @!P0 BRA `(.L_x_248) ;  /* 0xfffffffc00f08947 */ /* 0x004fea000383ffff */
[----:B------:R-:W-:Y:S05]  /*96b0*/  BRA `(.L_x_249) ;  /* 0xffffffac007c7947 */ /* 0x000fea000383ffff */
.L_x_87:
[----:B----4-:R-:W-:-:S07]  /*96c0*/  MOV R0, UR5 ;  /* 0x0000000500007c02 */ /* 0x010fce0008000f00 */
.L_x_250:
[----:B-1----:R1:W2:Y:S02]  /*96d0*/  SYNCS.PHASECHK.TRANS64.TRYWAIT P0, [R0+URZ], R3 ;  /* 0x00000003000075a7 */ /* 0x0022a400080011ff */
[----:B--2---:R-:W-:Y:S05]  /*96e0*/  @!P0 NANOSLEEP.SYNCS 0x989680 ;  /* 0x009896800000895d */ /* 0x004fea0003900000 */
[----:B------:R-:W2:Y:S02]  /*96f0*/  @!P0 SYNCS.PHASECHK.TRANS64 P0, [R0+URZ], R3 ;  /* 0x00000003000085a7 */ /* 0x000ea400080010ff */
[----:B--2---:R-:W-:Y:S05]  /*9700*/  @!P0 BRA `(.L_x_250) ;  /* 0xfffffffc00f08947 */ /* 0x004fea000383ffff */
[----:B------:R-:W-:Y:S05]  /*9710*/  BRA `(.L_x_251) ;  /* 0xffffffac00887947 */ /* 0x000fea000383ffff */
.L_x_88:
[----:B----4-:R-:W-:-:S07]  /*9720*/  MOV R0, UR5 ;  /* 0x0000000500007c02 */ /* 0x010fce0008000f00 */
.L_x_252:
[----:B-1----:R1:W2:Y:S02]  /*9730*/  SYNCS.PHASECHK.TRANS64.TRYWAIT P0, [R0+URZ], R3 ;  /* 0x00000003000075a7 */ /* 0x0022a400080011ff */
[----:B--2---:R-:W-:Y:S05]  /*9740*/  @!P0 NANOSLEEP.SYNCS 0x989680 ;  /* 0x009896800000895d */ /* 0x004fea0003900000 */
[----:B------:R-:W2:Y:S02]  /*9750*/  @!P0 SYNCS.PHASECHK.TRANS64 P0, [R0+URZ], R3 ;  /* 0x00000003000085a7 */ /* 0x000ea400080010ff */
[----:B--2---:R-:W-:Y:S05]  /*9760*/  @!P0 BRA `(.L_x_252) ;  /* 0xfffffffc00f08947 */ /* 0x004fea000383ffff */
[----:B------:R-:W-:Y:S05]  /*9770*/  BRA `(.L_x_253) ;  /* 0xffffffac00947947 */ /* 0x000fea000383ffff */
.L_x_89:
[----:B----4-:R-:W-:-:S07]  /*9780*/  MOV R0, UR5 ;  /* 0x0000000500007c02 */ /* 0x010fce0008000f00 */
.L_x_254:
[----:B-1----:R1:W2:Y:S02]  /*9790*/  SYNCS.PHASECHK.TRANS64.TRYWAIT P0, [R0+URZ], R3 ;  /* 0x00000003000075a7 */ /* 0x0022a400080011ff */
[----:B--2---:R-:W-:Y:S05]  /*97a0*/  @!P0 NANOSLEEP.SYNCS 0x989680 ;  /* 0x009896800000895d */ /* 0x004fea0003900000 */
[----:B------:R-:W2:Y:S02]  /*97b0*/  @!P0 SYNCS.PHASECHK.TRANS64 P0, [R0+URZ], R3 ;  /* 0x00000003000085a7 */ /* 0x000ea400080010ff */
[----:B--2---:R-:W-:Y:S05]  /*97c0*/  @!P0 BRA `(.L_x_254) ;  /* 0xfffffffc00f08947 */ /* 0x004fea000383ffff */
[----:B------:R-:W-:Y:S05]  /*97d0*/  BRA `(.L_x_255) ;  /* 0xffffffac00a07947 */ /* 0x000fea000383ffff */
.L_x_92:
[----:B-1----:R1:W2:Y:S02]  /*97e0*/  SYNCS.PHASECHK.TRANS64.TRYWAIT P0, [R0+URZ+0x3e0], R5 ;  /* 0x0003e005000075a7 */ /* 0x0022a400080011ff */
[----:B--2---:R-:W-:Y:S05]  /*97f0*/  @!P0 NANOSLEEP.SYNCS 0x989680 ;  /* 0x009896800000895d */ /* 0x004fea0003900000 */
[----:B------:R-:W2:Y:S02]  /*9800*/  @!P0 SYNCS.PHASECHK.TRANS64 P0, [R0+URZ+0x3e0], R5 ;  /* 0x0003e005000085a7 */ /* 0x000ea400080010ff */
[----:B--2---:R-:W-:Y:S05]  /*9810*/  @!P0 BRA `(.L_x_92) ;  /* 0xfffffffc00f08947 */ /* 0x004fea000383ffff */
[----:B------:R-:W-:Y:S05]  /*9820*/  BRA `(.L_x_256) ;  /* 0xffffffac00fc7947 */ /* 0x000fea000383ffff */
.L_x_93:
[----:B------:R-:W-:-:S07]  /*9830*/  MOV R0, UR5 ;  /* 0x0000000500007c02 */ /* 0x000fce0008000f00 */
.L_x_257:
[----:B-1----:R1:W2:Y:S02]  /*9840*/  SYNCS.PHASECHK.TRANS64.TRYWAIT P0, [R0+URZ+0x390], R5 ;  /* 0x00039005000075a7 */ /* 0x0022a400080011ff */
[----:B--2---:R-:W-:Y:S05]  /*9850*/  @!P0 NANOSLEEP.SYNCS 0x989680 ;  /* 0x009896800000895d */ /* 0x004fea0003900000 */
[----:B------:R-:W2:Y:S02]  /*9860*/  @!P0 SYNCS.PHASECHK.TRANS64 P0, [R0+URZ+0x390], R5 ;  /* 0x00039005000085a7 */ /* 0x000ea400080010ff */
[----:B--2---:R-:W-:Y:S05]  /*9870*/  @!P0 BRA `(.L_x_257) ;  /* 0xfffffffc00f08947 */ /* 0x004fea000383ffff */
[----:B------:R-:W-:Y:S05]  /*9880*/  BRA `(.L_x_258) ;  /* 0xffffffb0000c7947 */ /* 0x000fea000383ffff */
.L_x_94:
[----:B-1----:R1:W2:Y:S02]  /*9890*/  SYNCS.PHASECHK.TRANS64.TRYWAIT P1, [R0+URZ+0x380], R5 ;  /* 0x00038005000075a7 */ /* 0x0022a400080211ff */
[----:B--2---:R-:W-:Y:S05]  /*98a0*/  @!P1 NANOSLEEP.SYNCS 0x989680 ;  /* 0x009896800000995d */ /* 0x004fea0003900000 */
[----:B------:R-:W2:Y:S02]  /*98b0*/  @!P1 SYNCS.PHASECHK.TRANS64 P1, [R0+URZ+0x380], R5 ;  /* 0x00038005000095a7 */ /* 0x000ea400080210ff */
[----:B--2---:R-:W-:Y:S05]  /*98c0*/  @!P1 BRA `(.L_x_94) ;  /* 0xfffffffc00f09947 */ /* 0x004fea000383ffff */
[----:B------:R-:W-:Y:S05]  /*98d0*/  BRA `(.L_x_259) ;  /* 0xffffffb0003c7947 */ /* 0x000fea000383ffff */
.L_x_97:
[----:B------:R-:W-:-:S07]  /*98e0*/  MOV R0, UR5 ;  /* 0x0000000500007c02 */ /* 0x000fce0008000f00 */
.L_x_260:
[----:B-1----:R1:W2:Y:S02]  /*98f0*/  SYNCS.PHASECHK.TRANS64.TRYWAIT P0, [R0+URZ+0x390], R3 ;  /* 0x00039003000075a7 */ /* 0x0022a400080011ff */
[----:B--2---:R-:W-:Y:S05]  /*9900*/  @!P0 NANOSLEEP.SYNCS 0x989680 ;  /* 0x009896800000895d */ /* 0x004fea0003900000 */
[----:B------:R-:W2:Y:S02]  /*9910*/  @!P0 SYNCS.PHASECHK.TRANS64 P0, [R0+URZ+0x390], R3 ;  /* 0x00039003000085a7 */ /* 0x000ea400080010ff */
[----:B--2---:R-:W-:Y:S05]  /*9920*/  @!P0 BRA `(.L_x_260) ;  /* 0xfffffffc00f08947 */ /* 0x004fea000383ffff */
[----:B------:R-:W-:Y:S05]  /*9930*/  BRA `(.L_x_96) ;  /* 0xffffffb000907947 */ /* 0x000fea000383ffff */
.L_x_104:
[----:B-1----:R1:W2:Y:S02]  /*9940*/  SYNCS.PHASECHK.TRANS64.TRYWAIT P1, [R0+URZ+0x380], R5 ;  /* 0x00038005000075a7 */ /* 0x0022a400080211ff */
[----:B--2---:R-:W-:Y:S05]  /*9950*/  @!P1 NANOSLEEP.SYNCS 0x989680 ;  /* 0x009896800000995d */ /* 0x004fea0003900000 */
[----:B------:R-:W2:Y:S02]  /*9960*/  @!P1 SYNCS.PHASECHK.TRANS64 P1, [R0+URZ+0x380], R5 ;  /* 0x00038005000095a7 */ /* 0x000ea400080210ff */
[----:B--2---:R-:W-:Y:S05]  /*9970*/  @!P1 BRA `(.L_x_104) ;  /* 0xfffffffc00f09947 */ /* 0x004fea000383ffff */
[----:B------:R-:W-:Y:S05]  /*9980*/  BRA `(.L_x_261) ;  /* 0xffffffb400e47947 */ /* 0x000fea000383ffff */
.L_x_105:
[----:B------:R-:W-:-:S07]  /*9990*/  MOV R3, UR9 ;  /* 0x0000000900037c02 */ /* 0x000fce0008000f00 */
.L_x_262:
[----:B-1----:R1:W2:Y:S02]  /*99a0*/  SYNCS.PHASECHK.TRANS64.TRYWAIT P0, [R3+URZ+0x3c0], R0 ;  /* 0x0003c000030075a7 */ /* 0x0022a400080011ff */
[----:B--2---:R-:W-:Y:S05]  /*99b0*/  @!P0 NANOSLEEP.SYNCS 0x989680 ;  /* 0x009896800000895d */ /* 0x004fea0003900000 */
[----:B------:R-:W2:Y:S02]  /*99c0*/  @!P0 SYNCS.PHASECHK.TRANS64 P0, [R3+URZ+0x3c0], R0 ;  /* 0x0003c000030085a7 */ /* 0x000ea400080010ff */
[----:B--2---:R-:W-:Y:S05]  /*99d0*/  @!P0 BRA `(.L_x_262) ;  /* 0xfffffffc00f08947 */ /* 0x004fea000383ffff */
[----:B------:R-:W-:Y:S05]  /*99e0*/  BRA `(.L_x_263) ;  /* 0xffffffb800187947 */ /* 0x000fea000383ffff */
.L_x_108:
[----:B------:R-:W-:Y:S07]  /*99f0*/  MOV R0, UR7 ;  /* 0x0000000700007c02 */ /* 0x000fee0008000f00 */
.L_x_264:
[----:B-1----:R1:W2:Y:S02]  /*9a00*/  SYNCS.PHASECHK.TRANS64.TRYWAIT P0, [R0+URZ], R3 ;  /* 0x00000003000075a7 */ /* 0x0022a400080011ff */
[----:B--2---:R-:W-:Y:S05]  /*9a10*/  @!P0 NANOSLEEP.SYNCS 0x989680 ;  /* 0x009896800000895d */ /* 0x004fea0003900000 */
[----:B------:R-:W2:Y:S02]  /*9a20*/  @!P0 SYNCS.PHASECHK.TRANS64 P0, [R0+URZ], R3 ;  /* 0x00000003000085a7 */ /* 0x000ea400080010ff */
[----:B--2---:R-:W-:Y:S05]  /*9a30*/  @!P0 BRA `(.L_x_264) ;  /* 0xfffffffc00f08947 */ /* 0x004fea000383ffff */
[----:B------:R-:W-:Y:S05]  /*9a40*/  BRA `(.L_x_107) ;  /* 0xffffffb800507947 */ /* 0x000fea000383ffff */
.L_x_111:
[----:B------:R-:W-:-:S07]  /*9a50*/  MOV R0, UR5 ;  /* 0x0000000500007c02 */ /* 0x000fce0008000f00 */
.L_x_265:
[----:B--2---:R2:W3:Y:S02]  /*9a60*/  SYNCS.PHASECHK.TRANS64.TRYWAIT P0, [R0+URZ], R3 ;  /* 0x00000003000075a7 */ /* 0x0044e400080011ff */
[----:B---3--:R-:W-:Y:S05]  /*9a70*/  @!P0 NANOSLEEP.SYNCS 0x989680 ;  /* 0x009896800000895d */ /* 0x008fea0003900000 */
[----:B------:R-:W3:Y:S02]  /*9a80*/  @!P0 SYNCS.PHASECHK.TRANS64 P0, [R0+URZ], R3 ;  /* 0x00000003000085a7 */ /* 0x000ee400080010ff */
[----:B---3--:R-:W-:Y:S05]  /*9a90*/  @!P0 BRA `(.L_x_265) ;  /* 0xfffffffc00f08947 */ /* 0x008fea000383ffff */
[----:B------:R-:W-:Y:S05]  /*9aa0*/  BRA `(.L_x_266) ;  /* 0xffffffb800f47947 */ /* 0x000fea000383ffff */
.L_x_112:
[----:B------:R-:W-:-:S07]  /*9ab0*/  MOV R0, UR5 ;  /* 0x0000000500007c02 */ /* 0x000fce0008000f00 */
.L_x_267:
[----:B--2---:R2:W3:Y:S02]  /*9ac0*/  SYNCS.PHASECHK.TRANS64.TRYWAIT P0, [R0+URZ], R3 ;  /* 0x00000003000075a7 */ /* 0x0044e400080011ff */
[----:B---3--:R-:W-:Y:S05]  /*9ad0*/  @!P0 NANOSLEEP.SYNCS 0x989680 ;  /* 0x009896800000895d */ /* 0x008fea0003900000 */
[----:B------:R-:W3:Y:S02]  /*9ae0*/  @!P0 SYNCS.PHASECHK.TRANS64 P0, [R0+URZ], R3 ;  /* 0x00000003000085a7 */ /* 0x000ee400080010ff */
[----:B---3--:R-:W-:Y:S05]  /*9af0*/  @!P0 BRA `(.L_x_267) ;  /* 0xfffffffc00f08947 */ /* 0x008fea000383ffff */
[----:B------:R-:W-:Y:S05]  /*9b00*/  BRA `(.L_x_268) ;  /* 0xffffffbc00007947 */ /* 0x000fea000383ffff */
.L_x_113:
[----:B------:R-:W-:-:S07]  /*9b10*/  MOV R0, UR5 ;  /* 0x0000000500007c02 */ /* 0x000fce0008000f00 */
.L_x_269:
[----:B--2---:R2:W3:Y:S02]  /*9b20*/  SYNCS.PHASECHK.TRANS64.TRYWAIT P0, [R0+URZ], R3 ;  /* 0x00000003000075a7 */ /* 0x0044e400080011ff */
[----:B---3--:R-:W-:Y:S05]  /*9b30*/  @!P0 NANOSLEEP.SYNCS 0x989680 ;  /* 0x009896800000895d */ /* 0x008fea0003900000 */
[----:B------:R-:W3:Y:S02]  /*9b40*/  @!P0 SYNCS.PHASECHK.TRANS64 P0, [R0+URZ], R3 ;  /* 0x00000003000085a7 */ /* 0x000ee400080010ff */
[----:B---3--:R-:W-:Y:S05]  /*9b50*/  @!P0 BRA `(.L_x_269) ;  /* 0xfffffffc00f08947 */ /* 0x008fea000383ffff */
[----:B------:R-:W-:Y:S05]  /*9b60*/  BRA `(.L_x_270) ;  /* 0xffffffbc000c7947 */ /* 0x000fea000383ffff */
.L_x_114:
[----:B------:R-:W-:-:S07]  /*9b70*/  MOV R0, UR7 ;  /* 0x0000000700007c02 */ /* 0x000fce0008000f00 */
.L_x_271:
[----:B--2---:R2:W3:Y:S02]  /*9b80*/  SYNCS.PHASECHK.TRANS64.TRYWAIT P0, [R0+URZ], R3 ;  /* 0x00000003000075a7 */ /* 0x0044e400080011ff */
[----:B---3--:R-:W-:Y:S05]  /*9b90*/  @!P0 NANOSLEEP.SYNCS 0x989680 ;  /* 0x009896800000895d */ /* 0x008fea0003900000 */
[----:B------:R-:W3:Y:S02]  /*9ba0*/  @!P0 SYNCS.PHASECHK.TRANS64 P0, [R0+URZ], R3 ;  /* 0x00000003000085a7 */ /* 0x000ee400080010ff */
[----:B---3--:R-:W-:Y:S05]  /*9bb0*/  @!P0 BRA `(.L_x_271) ;  /* 0xfffffffc00f08947 */ /* 0x008fea000383ffff */
[----:B------:R-:W-:Y:S05]  /*9bc0*/  BRA `(.L_x_272) ;  /* 0xffffffbc00187947 */ /* 0x000fea000383ffff */
.L_x_119:
[----:B---3--:R3:W1:Y:S02]  /*9bd0*/  SYNCS.PHASECHK.TRANS64.TRYWAIT P0, [R0+URZ+0x380], R3 ;  /* 0x00038003000075a7 */ /* 0x00866400080011ff */
[----:B-1----:R-:W-:Y:S05]  /*9be0*/  @!P0 NANOSLEEP.SYNCS 0x989680 ;  /* 0x009896800000895d */ /* 0x002fea0003900000 */
[----:B------:R-:W1:Y:S02]  /*9bf0*/  @!P0 SYNCS.PHASECHK.TRANS64 P0, [R0+URZ+0x380], R3 ;  /* 0x00038003000085a7 */ /* 0x000e6400080010ff */
[----:B-1----:R-:W-:Y:S05]  /*9c00*/  @!P0 BRA `(.L_x_119) ;  /* 0xfffffffc00f08947 */ /* 0x002fea000383ffff */
[----:B------:R-:W-:Y:S05]  /*9c10*/  BRA `(.L_x_273) ;  /* 0xffffffc000147947 */ /* 0x000fea000383ffff */
.L_x_122:
[----:B------:R-:W-:Y:S07]  /*9c20*/  MOV R0, UR6 ;  /* 0x0000000600007c02 */ /* 0x000fee0008000f00 */
.L_x_274:
[----:B-1----:R1:W3:Y:S02]  /*9c30*/  SYNCS.PHASECHK.TRANS64.TRYWAIT P0, [R0+URZ+0x378], R3 ;  /* 0x00037803000075a7 */ /* 0x0022e400080011ff */
[----:B---3--:R-:W-:Y:S05]  /*9c40*/  @!P0 NANOSLEEP.SYNCS 0x989680 ;  /* 0x009896800000895d */ /* 0x008fea0003900000 */
[----:B------:R-:W3:Y:S02]  /*9c50*/  @!P0 SYNCS.PHASECHK.TRANS64 P0, [R0+URZ+0x378], R3 ;  /* 0x00037803000085a7 */ /* 0x000ee400080010ff */
[----:B---3--:R-:W-:Y:S05]  /*9c60*/  @!P0 BRA `(.L_x_274) ;  /* 0xfffffffc00f08947 */ /* 0x008fea000383ffff */
[----:B------:R-:W-:Y:S05]  /*9c70*/  BRA `(.L_x_121) ;  /* 0xffffffc400007947 */ /* 0x000fea000383ffff */
.L_x_125:
[----:B------:R-:W-:Y:S07]  /*9c80*/  MOV R3, UR6 ;  /* 0x0000000600037c02 */ /* 0x000fee0008000f00 */
.L_x_275:
[----:B-1----:R1:W2:Y:S02]  /*9c90*/  SYNCS.PHASECHK.TRANS64.TRYWAIT P2, [R3+URZ+0x368], R26 ;  /* 0x0003681a030075a7 */ /* 0x0022a400080411ff */
[----:B--2---:R-:W-:Y:S05]  /*9ca0*/  @!P2 NANOSLEEP.SYNCS 0x989680 ;  /* 0x009896800000a95d */ /* 0x004fea0003900000 */
[----:B------:R-:W2:Y:S02]  /*9cb0*/  @!P2 SYNCS.PHASECHK.TRANS64 P2, [R3+URZ+0x368], R26 ;  /* 0x0003681a0300a5a7 */ /* 0x000ea400080410ff */
[----:B--2---:R-:W-:Y:S05]  /*9cc0*/  @!P2 BRA `(.L_x_275) ;  /* 0xfffffffc00f0a947 */ /* 0x004fea000383ffff */
[----:B------:R-:W-:Y:S05]  /*9cd0*/  BRA `(.L_x_276) ;  /* 0xffffffc400947947 */ /* 0x000fea000383ffff */
.L_x_128:
[----:B--2---:R2:W4:Y:S02]  /*9ce0*/  SYNCS.PHASECHK.TRANS64.TRYWAIT P0, [R0+URZ+0x380], R3 ;  /* 0x00038003000075a7 */ /* 0x00452400080011ff */
[----:B----4-:R-:W-:Y:S05]  /*9cf0*/  @!P0 NANOSLEEP.SYNCS 0x989680 ;  /* 0x009896800000895d */ /* 0x010fea0003900000 */
[----:B------:R-:W4:Y:S02]  /*9d00*/  @!P0 SYNCS.PHASECHK.TRANS64 P0, [R0+URZ+0x380], R3 ;  /* 0x00038003000085a7 */ /* 0x000f2400080010ff */
[----:B----4-:R-:W-:Y:S05]  /*9d10*/  @!P0 BRA `(.L_x_128) ;  /* 0xfffffffc00f08947 */ /* 0x010fea000383ffff */
[----:B------:R-:W-:Y:S05]  /*9d20*/  BRA `(.L_x_277) ;  /* 0xffffffc800f07947 */ /* 0x000fea000383ffff */
.L_x_139:
[----:B-1----:R-:W-:Y:S04]  /*9d30*/  MOV R0, UR43 ;  /* 0x0000002b00007c02 */ /* 0x002fe80008000f00 */
[----:B------:R1:W2:Y:S03]  /*9d40*/  SYNCS.PHASECHK.TRANS64.TRYWAIT P1, [R0+URZ+0x360], R3 ;  /* 0x00036003000075a7 */ /* 0x0002a600080211ff */
[----:B--2---:R-:W-:Y:S05]  /*9d50*/  @!P1 NANOSLEEP.SYNCS 0x989680 ;  /* 0x009896800000995d */ /* 0x004fea0003900000 */
[----:B------:R-:W2:Y:S02]  /*9d60*/  @!P1 SYNCS.PHASECHK.TRANS64 P1, [R0+URZ+0x360], R3 ;  /* 0x00036003000095a7 */ /* 0x000ea400080210ff */
[----:B--2---:R-:W-:Y:S05]  /*9d70*/  @!P1 BRA `(.L_x_139) ;  /* 0xfffffffc00ec9947 */ /* 0x004fea000383ffff */
[----:B------:R-:W-:Y:S05]  /*9d80*/  BRA `(.L_x_138) ;  /* 0xffffffd400e47947 */ /* 0x000fea000383ffff */
.L_x_141:
[----:B-1----:R1:W4:Y:S02]  /*9d90*/  SYNCS.PHASECHK.TRANS64.TRYWAIT P1, [R92+URZ+0x3a0], R7 ;  /* 0x0003a0075c0075a7 */ /* 0x00232400080211ff */
[----:B----4-:R-:W-:Y:S05]  /*9da0*/  @!P1 NANOSLEEP.SYNCS 0x989680 ;  /* 0x009896800000995d */ /* 0x010fea0003900000 */
[----:B------:R-:W4:Y:S02]  /*9db0*/  @!P1 SYNCS.PHASECHK.TRANS64 P1, [R92+URZ+0x3a0], R7 ;  /* 0x0003a0075c0095a7 */ /* 0x000f2400080210ff */
[----:B----4-:R-:W-:Y:S05]  /*9dc0*/  @!P1 BRA `(.L_x_141) ;  /* 0xfffffffc00f09947 */ /* 0x010fea000383ffff */
[----:B------:R-:W-:Y:S05]  /*9dd0*/  BRA `(.L_x_140) ;  /* 0xffffffd800207947 */ /* 0x000fea000383ffff */
        .weak           $__internal_0_$__cuda_sm10x_tcgen05_guardrail_trap_col_being_dealloced_not_returned_by_alloc
        .type           $__internal_0_$__cuda_sm10x_tcgen05_guardrail_trap_col_being_dealloced_not_returned_by_alloc,@function
        .size           $__internal_0_$__cuda_sm10x_tcgen05_guardrail_trap_col_being_dealloced_not_returned_by_alloc,($__internal_1_$__cuda_sm10x_tcgen05_guardrail_trap_phase_invalid_during_alloc - $__internal_0_$__cuda_sm10x_tcgen05_guardrail_trap_col_being_dealloced_not_returned_by_alloc)
$__internal_0_$__cuda_sm10x_tcgen05_guardrail_trap_col_being_dealloced_not_returned_by_alloc:
[----:B------:R-:W-:Y:S05]  /*9de0*/  BPT.TRAP 0x1 ;  /* 0x000000040000795c */ /* 0x000fea0000300000 */
[----:B------:R-:W-:-:S04]  /*9df0*/  HFMA2 R3, -RZ, RZ, 0, 0 ;  /* 0x00000000ff037431 */ /* 0x000fc800000001ff */
[----:B------:R-:W-:Y:S05]  /*9e00*/  RET.REL.NODEC R2 `(_ZN7cutlass13device_kernelINS_4gemm6kernel13GemmUniversalIN4cute5tupleIJiiiiEEENS1_10collective13CollectiveMmaINS1_35MainloopSm100TmaUmmaWarpSpecializedILi54ELi2ELi4ENS5_IJNS4_1CILi1EEESB_SB_EEEEENS5_IJNSA_ILi64EEESE_NSA_ILi32EEEEEENS_12float_e4m3_tENS5_IJlSB_lEEENS_12float_e5m2_tENS5_IJSB_llEEENS4_8TiledMMAINS4_8MMA_AtomIJNS4_10MMA_TraitsINS4_19SM100_MMA_F8F6F4_SSEJSH_SJ_fSE_SE_NS4_17integral_constantINS4_4UMMA5MajorELSR_0EEENSP_ISR_LSR_1EEENSP_INSQ_7ScaleInELSU_0EEESV_EEEEEENS4_6LayoutISC_NS5_IJNSA_ILi0EEESZ_SZ_EEEEENS5_IJNS4_10UnderscoreES12_S12_EEEEENS4_13SM90_TMA_LOADENS4_14ComposedLayoutINS4_7SwizzleILi1ELi4ELi3EEENS4_18smem_ptr_flag_bitsILi8EEENSY_INS5_IJNSA_ILi8EEESF_EEENS5_IJSF_SB_EEEEEEEvNS4_8identityES15_NS16_INS17_ILi2ELi4ELi3EEES1A_NSY_INS5_IJSE_S1B_EEENS5_IJSB_SE_EEEEEEEvS1G_EENS_8epilogue10collective18CollectiveEpilogueINS1N_23Sm100TmaWarpSpecializedILi1ELi1ELi32ELb0ELb0EEEJSG_NS5_IJNSY_ISE_SB_EES1S_EEESH_SI_SH_SI_NS1N_6fusion15FusionCallbacksIS1R_NS1U_17LinearCombinationISH_fSH_fLNS_15FloatRoundStyleE2EEESG_S1T_JEEENS4_5SM1004TMEM4LOAD26SM100_TMEM_LOAD_16dp32b32xES15_NS16_IS1H_S1A_NSY_INS5_IJS1B_SE_EEENS5_IJSE_SB_EEEEEEENS4_39AutoVectorizingCopyWithAssumedAlignmentILi128EEENS4_14SM90_TMA_STOREES27_S29_S29_EEEvvEEEEvNT_6ParamsE) ;  /* 0xffffff60027c7950 */ /* 0x000fea0003c3ffff */
        .weak           $__internal_1_$__cuda_sm10x_tcgen05_guardrail_trap_phase_invalid_during_alloc
        .type           $__internal_1_$__cuda_sm10x_tcgen05_guardrail_trap_phase_invalid_during_alloc,@function
        .size           $__internal_1_$__cuda_sm10x_tcgen05_guardrail_trap_phase_invalid_during_alloc,($__internal_2_$__cuda_sm10x_tcgen05_guardrail_trap_unallocated_columns_being_dealloced - $__internal_1_$__cuda_sm10x_tcgen05_guardrail_trap_phase_invalid_during_alloc)
$__internal_1_$__cuda_sm10x_tcgen05_guardrail_trap_phase_invalid_during_alloc:
[----:B------:R-:W-:Y:S05]  /*9e10*/  BPT.TRAP 0x1 ;  /* 0x000000040000795c */ /* 0x000fea0000300000 */
[----:B------:R-:W-:-:S04]  /*9e20*/  MOV R3, 0x0 ;  /* 0x0000000000037802 */ /* 0x000fc80000000f00 */
[----:B------:R-:W-:Y:S05]  /*9e30*/  RET.REL.NODEC R2 `(_ZN7cutlass13device_kernelINS_4gemm6kernel13GemmUniversalIN4cute5tupleIJiiiiEEENS1_10collective13CollectiveMmaINS1_35MainloopSm100TmaUmmaWarpSpecializedILi54ELi2ELi4ENS5_IJNS4_1CILi1EEESB_SB_EEEEENS5_IJNSA_ILi64EEESE_NSA_ILi32EEEEEENS_12float_e4m3_tENS5_IJlSB_lEEENS_12float_e5m2_tENS5_IJSB_llEEENS4_8TiledMMAINS4_8MMA_AtomIJNS4_10MMA_TraitsINS4_19SM100_MMA_F8F6F4_SSEJSH_SJ_fSE_SE_NS4_17integral_constantINS4_4UMMA5MajorELSR_0EEENSP_ISR_LSR_1EEENSP_INSQ_7ScaleInELSU_0EEESV_EEEEEENS4_6LayoutISC_NS5_IJNSA_ILi0EEESZ_SZ_EEEEENS5_IJNS4_10UnderscoreES12_S12_EEEEENS4_13SM90_TMA_LOADENS4_14ComposedLayoutINS4_7SwizzleILi1ELi4ELi3EEENS4_18smem_ptr_flag_bitsILi8EEENSY_INS5_IJNSA_ILi8EEESF_EEENS5_IJSF_SB_EEEEEEEvNS4_8identityES15_NS16_INS17_ILi2ELi4ELi3EEES1A_NSY_INS5_IJSE_S1B_EEENS5_IJSB_SE_EEEEEEEvS1G_EENS_8epilogue10collective18CollectiveEpilogueINS1N_23Sm100TmaWarpSpecializedILi1ELi1ELi32ELb0ELb0EEEJSG_NS5_IJNSY_ISE_SB_EES1S_EEESH_SI_SH_SI_NS1N_6fusion15FusionCallbacksIS1R_NS1U_17LinearCombinationISH_fSH_fLNS_15FloatRoundStyleE2EEESG_S1T_JEEENS4_5SM1004TMEM4LOAD26SM100_TMEM_LOAD_16dp32b32xES15_NS16_IS1H_S1A_NSY_INS5_IJS1B_SE_EEENS5_IJSE_SB_EEEEEEENS4_39AutoVectorizingCopyWithAssumedAlignmentILi128EEENS4_14SM90_TMA_STOREES27_S29_S29_EEEvvEEEEvNT_6ParamsE) ;  /* 0xffffff6002707950 */ /* 0x000fea0003c3ffff */
        .weak           $__internal_2_$__cuda_sm10x_tcgen05_guardrail_trap_unallocated_columns_being_dealloced
        .type           $__internal_2_$__cuda_sm10x_tcgen05_guardrail_trap_unallocated_columns_being_dealloced,@function
        .size           $__internal_2_$__cuda_sm10x_tcgen05_guardrail_trap_unallocated_columns_being_dealloced,(.L_x_279 - $__internal_2_$__cuda_sm10x_tcgen05_guardrail_trap_unallocated_columns_being_dealloced)
$__internal_2_$__cuda_sm10x_tcgen05_guardrail_trap_unallocated_columns_being_dealloced:
[----:B------:R-:W-:Y:S05]  /*9e40*/  BPT.TRAP 0x1 ;  /* 0x000000040000795c */ /* 0x000fea0000300000 */
[----:B------:R-:W-:-:S04]  /*9e50*/  HFMA2 R3, -RZ, RZ, 0, 0 ;  /* 0x00000000ff037431 */ /* 0x000fc800000001ff */
[----:B------:R-:W-:Y:S05]  /*9e60*/  RET.REL.NODEC R2 `(_ZN7cutlass13device_kernelINS_4gemm6kernel13GemmUniversalIN4cute5tupleIJiiiiEEENS1_10collective13CollectiveMmaINS1_35MainloopSm100TmaUmmaWarpSpecializedILi54ELi2ELi4ENS5_IJNS4_1CILi1EEESB_SB_EEEEENS5_IJNSA_ILi64EEESE_NSA_ILi32EEEEEENS_12float_e4m3_tENS5_IJlSB_lEEENS_12float_e5m2_tENS5_IJSB_llEEENS4_8TiledMMAINS4_8MMA_AtomIJNS4_10MMA_TraitsINS4_19SM100_MMA_F8F6F4_SSEJSH_SJ_fSE_SE_NS4_17integral_constantINS4_4UMMA5MajorELSR_0EEENSP_ISR_LSR_1EEENSP_INSQ_7ScaleInELSU_0EEESV_EEEEEENS4_6LayoutISC_NS5_IJNSA_ILi0EEESZ_SZ_EEEEENS5_IJNS4_10UnderscoreES12_S12_EEEEENS4_13SM90_TMA_LOADENS4_14ComposedLayoutINS4_7SwizzleILi1ELi4ELi3EEENS4_18smem_ptr_flag_bitsILi8EEENSY_INS5_IJNSA_ILi8EEESF_EEENS5_IJSF_SB_EEEEEEEvNS4_8identityES15_NS16_INS17_ILi2ELi4ELi3EEES1A_NSY_INS5_IJSE_S1B_EEENS5_IJSB_SE_EEEEEEEvS1G_EENS_8epilogue10collective18CollectiveEpilogueINS1N_23Sm100TmaWarpSpecializedILi1ELi1ELi32ELb0ELb0EEEJSG_NS5_IJNSY_ISE_SB_EES1S_EEESH_SI_SH_SI_NS1N_6fusion15FusionCallbacksIS1R_NS1U_17LinearCombinationISH_fSH_fLNS_15FloatRoundStyleE2EEESG_S1T_JEEENS4_5SM1004TMEM4LOAD26SM100_TMEM_LOAD_16dp32b32xES15_NS16_IS1H_S1A_NSY_INS5_IJS1B_SE_EEENS5_IJSE_SB_EEEEEEENS4_39AutoVectorizingCopyWithAssumedAlignmentILi128EEENS4_14SM90_TMA_STOREES27_S29_S29_EEEvvEEEEvNT_6ParamsE) ;  /* 0xffffff6002647950 */ /* 0x000fea0003c3ffff */
.L_x_278:
[----:B------:R-:W-:-:S00]  /*9e70*/  BRA `(.L_x_278) ;  /* 0xfffffffc00fc7947 */ /* 0x000fc0000383ffff */
[----:B------:R-:W-:-:S00]  /*9e80*/  NOP ;  /* 0x0000000000007918 */ /* 0x000fc00000000000 */
[----:B------:R-:W-:-:S00]  /*9e90*/  NOP ;  /* 0x0000000000007918 */ /* 0x000fc00000000000 */
[----:B------:R-:W-:-:S00]  /*9ea0*/  NOP ;  /* 0x0000000000007918 */ /* 0x000fc00000000000 */
[----:B------:R-:W-:-:S00]  /*9eb0*/  NOP ;  /* 0x0000000000007918 */ /* 0x000fc00000000000 */
[----:B------:R-:W-:-:S00]  /*9ec0*/  NOP ;  /* 0x0000000000007918 */ /* 0x000fc00000000000 */
[----:B------:R-:W-:-:S00]  /*9ed0*/  NOP ;  /* 0x0000000000007918 */ /* 0x000fc00000000000 */
[----:B------:R-:W-:-:S00]  /*9ee0*/  NOP ;  /* 0x0000000000007918 */ /* 0x000fc00000000000 */
[----:B------:R-:W-:-:S00]  /*9ef0*/  NOP ;  /* 0x0000000000007918 */ /* 0x000fc00000000000 */
.L_x_279:


//--------------------- .nv.global.init           --------------------------
	.section	.nv.global.init,"aw",@progbits
.nv.global.init:
	.type		$str$27,@object
	.size		$str$27,($str$28 - $str$27)
$str$27:
        /*0000*/ 	.byte	0x28, 0x61, 0x64, 0x64, 0x72, 0x65, 0x73, 0x73, 0x20, 0x26, 0x20, 0x6d, 0x61, 0x73, 0x6b, 0x29
        /*0010*/ 	.byte	0x20, 0x3d, 0x3d, 0x20, 0x30, 0x00
	.type		$str$28,@object
	.size		$str$28,($str$26 - $str$28)
$str$28:
        /*0016*/ 	.byte	0x2f, 0x74, 0x6d, 0x70, 0x2f, 0x63, 0x75, 0x74, 0x6c, 0x61, 0x73, 0x73, 0x5f, 0x73, 0x77, 0x65
        /*0026*/ 	.byte	0x65, 0x70, 0x5f, 0x73, 0x72, 0x63, 0x2f, 0x69, 0x6e, 0x63, 0x6c, 0x75, 0x64, 0x65, 0x2f, 0x63
        /*0036*/ 	.byte	0x75, 0x74, 0x65, 0x2f, 0x70, 0x6f, 0x69, 0x6e, 0x74, 0x65, 0x72, 0x5f, 0x66, 0x6c, 0x61, 0x67
        /*0046*/ 	.byte	0x67, 0x65, 0x64, 0x2e, 0x68, 0x70, 0x70, 0x00
	.type		$str$26,@object
	.size		$str$26,($str$25 - $str$26)
$str$26:
        /*004e*/ 	.byte	0x2f, 0x74, 0x6d, 0x70, 0x2f, 0x63, 0x75, 0x74, 0x6c, 0x61, 0x73, 0x73, 0x5f, 0x73, 0x77, 0x65
        /*005e*/ 	.byte	0x65, 0x70, 0x5f, 0x73, 0x72, 0x63, 0x2f, 0x69, 0x6e, 0x63, 0x6c, 0x75, 0x64, 0x65, 0x2f, 0x63
        /*006e*/ 	.byte	0x75, 0x74, 0x65, 0x2f, 0x61, 0x74, 0x6f, 0x6d, 0x2f, 0x63, 0x6f, 0x70, 0x79, 0x5f, 0x74, 0x72
        /*007e*/ 	.byte	0x61, 0x69, 0x74, 0x73, 0x5f, 0x73, 0x6d, 0x31, 0x30, 0x30, 0x2e, 0x68, 0x70, 0x70, 0x00
	.type		$str$25,@object
	.size		$str$25,(__unnamed_1 - $str$25)
$str$25:
        /*008d*/ 	.byte	0x28, 0x28, 0x75, 0x69, 0x6e, 0x74, 0x33, 0x32, 0x5f, 0x74, 0x28, 0x74, 0x68, 0x72, 0x65, 0x61
        /*009d*/ 	.byte	0x64, 0x49, 0x64, 0x78, 0x2e, 0x78, 0x29, 0x20, 0x2f, 0x20, 0x33, 0x32, 0x29, 0x20, 0x25, 0x20
        /*00ad*/ 	.byte	0x34, 0x29, 0x20, 0x3d, 0x3d, 0x20, 0x28, 0x28, 0x28, 0x74, 0x6d, 0x65, 0x6d, 0x5f, 0x61, 0x64
        /*00bd*/ 	.byte	0x64, 0x72, 0x20, 0x3e, 0x3e, 0x20, 0x31, 0x36, 0x29, 0x20, 0x2f, 0x20, 0x33, 0x32, 0x29, 0x20
        /*00cd*/ 	.byte	0x25, 0x20, 0x34, 0x29, 0x00
	.type		__unnamed_1,@object
	.size		__unnamed_1,(__unnamed_2 - __unnamed_1)
__unnamed_1:
        /*00d2*/ 	.byte	0x61, 0x75, 0x74, 0x6f, 0x20, 0x63, 0x75, 0x74, 0x65, 0x3a, 0x3a, 0x61, 0x73, 0x5f, 0x70, 0x6f
        /* <DEDUP_REMOVED lines=24> */
        /*0262*/ 	.byte	0x3c, 0x34, 0x30, 0x39, 0x36, 0x3e, 0x3e, 0x3e, 0x3e, 0x5d, 0x00
	.type		__unnamed_2,@object
	.size		__unnamed_2,(.L_2 - __unnamed_2)
__unnamed_2:
        /* <DEDUP_REMOVED lines=40> */
        /*04ed*/ 	.byte	0x74, 0x65, 0x3a, 0x3a, 0x43, 0x3c, 0x30, 0x3e, 0x3e, 0x3e, 0x3e, 0x5d, 0x00
.L_2:


//--------------------- .nv.shared._ZN7cutlass13device_kernelINS_4gemm6kernel13GemmUniversalIN4cute5tupleIJiiiiEEENS1_10collective13CollectiveMmaINS1_35MainloopSm100TmaUmmaWarpSpecializedILi54ELi2ELi4ENS5_IJNS4_1CILi1EEESB_SB_EEEEENS5_IJNSA_ILi64EEESE_NSA_ILi32EEEEEENS_12float_e4m3_tENS5_IJlSB_lEEENS_12float_e5m2_tENS5_IJSB_llEEENS4_8TiledMMAINS4_8MMA_AtomIJNS4_10MMA_TraitsINS4_19SM100_MMA_F8F6F4_SSEJSH_SJ_fSE_SE_NS4_17integral_constantINS4_4UMMA5MajorELSR_0EEENSP_ISR_LSR_1EEENSP_INSQ_7ScaleInELSU_0EEESV_EEEEEENS4_6LayoutISC_NS5_IJNSA_ILi0EEESZ_SZ_EEEEENS5_IJNS4_10UnderscoreES12_S12_EEEEENS4_13SM90_TMA_LOADENS4_14ComposedLayoutINS4_7SwizzleILi1ELi4ELi3EEENS4_18smem_ptr_flag_bitsILi8EEENSY_INS5_IJNSA_ILi8EEESF_EEENS5_IJSF_SB_EEEEEEEvNS4_8identityES15_NS16_INS17_ILi2ELi4ELi3EEES1A_NSY_INS5_IJSE_S1B_EEENS5_IJSB_SE_EEEEEEEvS1G_EENS_8epilogue10collective18CollectiveEpilogueINS1N_23Sm100TmaWarpSpecializedILi1ELi1ELi32ELb0ELb0EEEJSG_NS5_IJNSY_ISE_SB_EES1S_EEESH_SI_SH_SI_NS1N_6fusion15FusionCallbacksIS1R_NS1U_17LinearCombinationISH_fSH_fLNS_15FloatRoundStyleE2EEESG_S1T_JEEENS4_5SM1004TMEM4LOAD26SM100_TMEM_LOAD_16dp32b32xES15_NS16_IS1H_S1A_NSY_INS5_IJS1B_SE_EEENS5_IJSE_SB_EEEEEEENS4_39AutoVectorizingCopyWithAssumedAlignmentILi128EEENS4_14SM90_TMA_STOREES27_S29_S29_EEEvvEEEEvNT_6ParamsE --------------------------
	.section	.nv.shared._ZN7cutlass13device_kernelINS_4gemm6kernel13GemmUniversalIN4cute5tupleIJiiiiEEENS1_10collective13CollectiveMmaINS1_35MainloopSm100TmaUmmaWarpSpecializedILi54ELi2ELi4ENS5_IJNS4_1CILi1EEESB_SB_EEEEENS5_IJNSA_ILi64EEESE_NSA_ILi32EEEEEENS_12float_e4m3_tENS5_IJlSB_lEEENS_12float_e5m2_tENS5_IJSB_llEEENS4_8TiledMMAINS4_8MMA_AtomIJNS4_10MMA_TraitsINS4_19SM100_MMA_F8F6F4_SSEJSH_SJ_fSE_SE_NS4_17integral_constantINS4_4UMMA5MajorELSR_0EEENSP_ISR_LSR_1EEENSP_INSQ_7ScaleInELSU_0EEESV_EEEEEENS4_6LayoutISC_NS5_IJNSA_ILi0EEESZ_SZ_EEEEENS5_IJNS4_10UnderscoreES12_S12_EEEEENS4_13SM90_TMA_LOADENS4_14ComposedLayoutINS4_7SwizzleILi1ELi4ELi3EEENS4_18smem_ptr_flag_bitsILi8EEENSY_INS5_IJNSA_ILi8EEESF_EEENS5_IJSF_SB_EEEEEEEvNS4_8identityES15_NS16_INS17_ILi2ELi4ELi3EEES1A_NSY_INS5_IJSE_S1B_EEENS5_IJSB_SE_EEEEEEEvS1G_EENS_8epilogue10collective18CollectiveEpilogueINS1N_23Sm100TmaWarpSpecializedILi1ELi1ELi32ELb0ELb0EEEJSG_NS5_IJNSY_ISE_SB_EES1S_EEESH_SI_SH_SI_NS1N_6fusion15FusionCallbacksIS1R_NS1U_17LinearCombinationISH_fSH_fLNS_15FloatRoundStyleE2EEESG_S1T_JEEENS4_5SM1004TMEM4LOAD26SM100_TMEM_LOAD_16dp32b32xES15_NS16_IS1H_S1A_NSY_INS5_IJS1B_SE_EEENS5_IJSE_SB_EEEEEEENS4_39AutoVectorizingCopyWithAssumedAlignmentILi128EEENS4_14SM90_TMA_STOREES27_S29_S29_EEEvvEEEEvNT_6ParamsE,"aw",@nobits
	.sectionflags	@""
	.align	16
	.zero		1024


//--------------------- .nv.shared.reserved.0     --------------------------
	.section	.nv.shared.reserved.0,"aw",@nobits
	.weak		__nv_reservedSMEM_offset_0_alias
	.size		__nv_reservedSMEM_offset_0_alias, 0, 64
	.other		__nv_reservedSMEM_offset_0_alias,@"STO_CUDA_RESERVED_SHARED STV_DEFAULT"
__nv_reservedSMEM_offset_0_alias:
	.zero		0
.nv.shared.reserved.0:
	.zero		64
	.weak		__nv_reservedSMEM_tcgen05_partition
	.type		__nv_reservedSMEM_tcgen05_partition,@object
	.size		__nv_reservedSMEM_tcgen05_partition,(.L_0 - __nv_reservedSMEM_tcgen05_partition)
__nv_reservedSMEM_tcgen05_partition:
	.zero		32
.L_0:


//--------------------- .nv.global                --------------------------
	.section	.nv.global,"aw",@nobits
.nv.global:
	.type		_ZN40_INTERNAL_9cc0c292_4_k_cu_800c5955_310394cute1_E,@object
	.size		_ZN40_INTERNAL_9cc0c292_4_k_cu_800c5955_310394cute1_E,(_ZN40_INTERNAL_9cc0c292_4_k_cu_800c5955_310394cuda3std3__45__cpo6cbeginE - _ZN40_INTERNAL_9cc0c292_4_k_cu_800c5955_310394cute1_E)
_ZN40_INTERNAL_9cc0c292_4_k_cu_800c5955_310394cute1_E:
	.zero		1
	.type		_ZN40_INTERNAL_9cc0c292_4_k_cu_800c5955_310394cuda3std3__45__cpo6cbeginE,@object
	.size		_ZN40_INTERNAL_9cc0c292_4_k_cu_800c5955_310394cuda3std3__45__cpo6cbeginE,(_ZN40_INTERNAL_9cc0c292_4_k_cu_800c5955_310394cuda3std3__48in_placeE - _ZN40_INTERNAL_9cc0c292_4_k_cu_800c5955_310394cuda3std3__45__cpo6cbeginE)
_ZN40_INTERNAL_9cc0c292_4_k_cu_800c5955_310394cuda3std3__45__cpo6cbeginE:
	.zero		1
	.type		_ZN40_INTERNAL_9cc0c292_4_k_cu_800c5955_310394cuda3std3__48in_placeE,@object
	.size		_ZN40_INTERNAL_9cc0c292_4_k_cu_800c5955_310394cuda3std3__48in_placeE,(_ZN40_INTERNAL_9cc0c292_4_k_cu_800c5955_310394cuda3std6ranges3__45__cpo9iter_moveE - _ZN40_INTERNAL_9cc0c292_4_k_cu_800c5955_310394cuda3std3__48in_placeE)
_ZN40_INTERNAL_9cc0c292_4_k_cu_800c5955_310394cuda3std3__48in_placeE:
	.zero		1
	.type		_ZN40_INTERNAL_9cc0c292_4_k_cu_800c5955_310394cuda3std6ranges3__45__cpo9iter_moveE,@object
	.size		_ZN40_INTERNAL_9cc0c292_4_k_cu_800c5955_310394cuda3std6ranges3__45__cpo9iter_moveE,(_ZN40_INTERNAL_9cc0c292_4_k_cu_800c5955_310394cuda3std3__45__cpo5beginE - _ZN40_INTERNAL_9cc0c292_4_k_cu_800c5955_310394cuda3std6ranges3__45__cpo9iter_moveE)
_ZN40_INTERNAL_9cc0c292_4_k_cu_800c5955_310394cuda3std6ranges3__45__cpo9iter_moveE:
	.zero		1
	.type		_ZN40_INTERNAL_9cc0c292_4_k_cu_800c5955_310394cuda3std3__45__cpo5beginE,@object
	.size		_ZN40_INTERNAL_9cc0c292_4_k_cu_800c5955_310394cuda3std3__45__cpo5beginE,(_ZN40_INTERNAL_9cc0c292_4_k_cu_800c5955_310394cuda3std3__442_GLOBAL__N__9cc0c292_4_k_cu_800c5955_310396ignoreE - _ZN40_INTERNAL_9cc0c292_4_k_cu_800c5955_310394cuda3std3__45__cpo5beginE)
_ZN40_INTERNAL_9cc0c292_4_k_cu_800c5955_310394cuda3std3__45__cpo5beginE:
	.zero		1
	.type		_ZN40_INTERNAL_9cc0c292_4_k_cu_800c5955_310394cuda3std3__442_GLOBAL__N__9cc0c292_4_k_cu_800c5955_310396ignoreE,@object
	.size		_ZN40_INTERNAL_9cc0c292_4_k_cu_800c5955_310394cuda3std3__442_GLOBAL__N__9cc0c292_4_k_cu_800c5955_310396ignoreE,(_ZN40_INTERNAL_9cc0c292_4_k_cu_800c5955_310394cute7productE - _ZN40_INTERNAL_9cc0c292_4_k_cu_800c5955_310394cuda3std3__442_GLOBAL__N__9cc0c292_4_k_cu_800c5955_310396ignoreE)
_ZN40_INTERNAL_9cc0c292_4_k_cu_800c5955_310394cuda3std3__442_GLOBAL__N__9cc0c292_4_k_cu_800c5955_310396ignoreE:
	.zero		1
	.type		_ZN40_INTERNAL_9cc0c292_4_k_cu_800c5955_310394cute7productE,@object
	.size		_ZN40_INTERNAL_9cc0c292_4_k_cu_800c5955_310394cute7productE,(_ZN40_INTERNAL_9cc0c292_4_k_cu_800c5955_310394cuda3std3__45__cpo3endE - _ZN40_INTERNAL_9cc0c292_4_k_cu_800c5955_310394cute7productE)
_ZN40_INTERNAL_9cc0c292_4_k_cu_800c5955_310394cute7productE:
	.zero		1
	.type		_ZN40_INTERNAL_9cc0c292_4_k_cu_800c5955_310394cuda3std3__45__cpo3endE,@object
	.size		_ZN40_INTERNAL_9cc0c292_4_k_cu_800c5955_310394cuda3std3__45__cpo3endE,(_ZN40_INTERNAL_9cc0c292_4_k_cu_800c5955_310394cuda3std3__419piecewise_constructE - _ZN40_INTERNAL_9cc0c292_4_k_cu_800c5955_310394cuda3std3__45__cpo3endE)
_ZN40_INTERNAL_9cc0c292_4_k_cu_800c5955_310394cuda3std3__45__cpo3endE:
	.zero		1
	.type		_ZN40_INTERNAL_9cc0c292_4_k_cu_800c5955_310394cuda3std3__419piecewise_constructE,@object
	.size		_ZN40_INTERNAL_9cc0c292_4_k_cu_800c5955_310394cuda3std3__419piecewise_constructE,(_ZN40_INTERNAL_9cc0c292_4_k_cu_800c5955_310394cuda3std3__45__cpo4cendE - _ZN40_INTERNAL_9cc0c292_4_k_cu_800c5955_310394cuda3std3__419piecewise_constructE)
_ZN40_INTERNAL_9cc0c292_4_k_cu_800c5955_310394cuda3std3__419piecewise_constructE:
	.zero		1
	.type		_ZN40_INTERNAL_9cc0c292_4_k_cu_800c5955_310394cuda3std3__45__cpo4cendE,@object
	.size		_ZN40_INTERNAL_9cc0c292_4_k_cu_800c5955_310394cuda3std3__45__cpo4cendE,(_ZN40_INTERNAL_9cc0c292_4_k_cu_800c5955_310394cuda3std6ranges3__45__cpo4swapE - _ZN40_INTERNAL_9cc0c292_4_k_cu_800c5955_310394cuda3std3__45__cpo4cendE)
_ZN40_INTERNAL_9cc0c292_4_k_cu_800c5955_310394cuda3std3__45__cpo4cendE:
	.zero		1
	.type		_ZN40_INTERNAL_9cc0c292_4_k_cu_800c5955_310394cuda3std6ranges3__45__cpo4swapE,@object
	.size		_ZN40_INTERNAL_9cc0c292_4_k_cu_800c5955_310394cuda3std6ranges3__45__cpo4swapE,(.L_10 - _ZN40_INTERNAL_9cc0c292_4_k_cu_800c5955_310394cuda3std6ranges3__45__cpo4swapE)
_ZN40_INTERNAL_9cc0c292_4_k_cu_800c5955_310394cuda3std6ranges3__45__cpo4swapE:
	.zero		1
.L_10:


//--------------------- .nv.constant0._ZN7cutlass13device_kernelINS_4gemm6kernel13GemmUniversalIN4cute5tupleIJiiiiEEENS1_10collective13CollectiveMmaINS1_35MainloopSm100TmaUmmaWarpSpecializedILi54ELi2ELi4ENS5_IJNS4_1CILi1EEESB_SB_EEEEENS5_IJNSA_ILi64EEESE_NSA_ILi32EEEEEENS_12float_e4m3_tENS5_IJlSB_lEEENS_12float_e5m2_tENS5_IJSB_llEEENS4_8TiledMMAINS4_8MMA_AtomIJNS4_10MMA_TraitsINS4_19SM100_MMA_F8F6F4_SSEJSH_SJ_fSE_SE_NS4_17integral_constantINS4_4UMMA5MajorELSR_0EEENSP_ISR_LSR_1EEENSP_INSQ_7ScaleInELSU_0EEESV_EEEEEENS4_6LayoutISC_NS5_IJNSA_ILi0EEESZ_SZ_EEEEENS5_IJNS4_10UnderscoreES12_S12_EEEEENS4_13SM90_TMA_LOADENS4_14ComposedLayoutINS4_7SwizzleILi1ELi4ELi3EEENS4_18smem_ptr_flag_bitsILi8EEENSY_INS5_IJNSA_ILi8EEESF_EEENS5_IJSF_SB_EEEEEEEvNS4_8identityES15_NS16_INS17_ILi2ELi4ELi3EEES1A_NSY_INS5_IJSE_S1B_EEENS5_IJSB_SE_EEEEEEEvS1G_EENS_8epilogue10collective18CollectiveEpilogueINS1N_23Sm100TmaWarpSpecializedILi1ELi1ELi32ELb0ELb0EEEJSG_NS5_IJNSY_ISE_SB_EES1S_EEESH_SI_SH_SI_NS1N_6fusion15FusionCallbacksIS1R_NS1U_17LinearCombinationISH_fSH_fLNS_15FloatRoundStyleE2EEESG_S1T_JEEENS4_5SM1004TMEM4LOAD26SM100_TMEM_LOAD_16dp32b32xES15_NS16_IS1H_S1A_NSY_INS5_IJS1B_SE_EEENS5_IJSE_SB_EEEEEEENS4_39AutoVectorizingCopyWithAssumedAlignmentILi128EEENS4_14SM90_TMA_STOREES27_S29_S29_EEEvvEEEEvNT_6ParamsE --------------------------
	.section	.nv.constant0._ZN7cutlass13device_kernelINS_4gemm6kernel13GemmUniversalIN4cute5tupleIJiiiiEEENS1_10collective13CollectiveMmaINS1_35MainloopSm100TmaUmmaWarpSpecializedILi54ELi2ELi4ENS5_IJNS4_1CILi1EEESB_SB_EEEEENS5_IJNSA_ILi64EEESE_NSA_ILi32EEEEEENS_12float_e4m3_tENS5_IJlSB_lEEENS_12float_e5m2_tENS5_IJSB_llEEENS4_8TiledMMAINS4_8MMA_AtomIJNS4_10MMA_TraitsINS4_19SM100_MMA_F8F6F4_SSEJSH_SJ_fSE_SE_NS4_17integral_constantINS4_4UMMA5MajorELSR_0EEENSP_ISR_LSR_1EEENSP_INSQ_7ScaleInELSU_0EEESV_EEEEEENS4_6LayoutISC_NS5_IJNSA_ILi0EEESZ_SZ_EEEEENS5_IJNS4_10UnderscoreES12_S12_EEEEENS4_13SM90_TMA_LOADENS4_14ComposedLayoutINS4_7SwizzleILi1ELi4ELi3EEENS4_18smem_ptr_flag_bitsILi8EEENSY_INS5_IJNSA_ILi8EEESF_EEENS5_IJSF_SB_EEEEEEEvNS4_8identityES15_NS16_INS17_ILi2ELi4ELi3EEES1A_NSY_INS5_IJSE_S1B_EEENS5_IJSB_SE_EEEEEEEvS1G_EENS_8epilogue10collective18CollectiveEpilogueINS1N_23Sm100TmaWarpSpecializedILi1ELi1ELi32ELb0ELb0EEEJSG_NS5_IJNSY_ISE_SB_EES1S_EEESH_SI_SH_SI_NS1N_6fusion15FusionCallbacksIS1R_NS1U_17LinearCombinationISH_fSH_fLNS_15FloatRoundStyleE2EEESG_S1T_JEEENS4_5SM1004TMEM4LOAD26SM100_TMEM_LOAD_16dp32b32xES15_NS16_IS1H_S1A_NSY_INS5_IJS1B_SE_EEENS5_IJSE_SB_EEEEEEENS4_39AutoVectorizingCopyWithAssumedAlignmentILi128EEENS4_14SM90_TMA_STOREES27_S29_S29_EEEvvEEEEvNT_6ParamsE,"a",@progbits
	.sectionflags	@""
	.align	4
.nv.constant0._ZN7cutlass13device_kernelINS_4gemm6kernel13GemmUniversalIN4cute5tupleIJiiiiEEENS1_10collective13CollectiveMmaINS1_35MainloopSm100TmaUmmaWarpSpecializedILi54ELi2ELi4ENS5_IJNS4_1CILi1EEESB_SB_EEEEENS5_IJNSA_ILi64EEESE_NSA_ILi32EEEEEENS_12float_e4m3_tENS5_IJlSB_lEEENS_12float_e5m2_tENS5_IJSB_llEEENS4_8TiledMMAINS4_8MMA_AtomIJNS4_10MMA_TraitsINS4_19SM100_MMA_F8F6F4_SSEJSH_SJ_fSE_SE_NS4_17integral_constantINS4_4UMMA5MajorELSR_0EEENSP_ISR_LSR_1EEENSP_INSQ_7ScaleInELSU_0EEESV_EEEEEENS4_6LayoutISC_NS5_IJNSA_ILi0EEESZ_SZ_EEEEENS5_IJNS4_10UnderscoreES12_S12_EEEEENS4_13SM90_TMA_LOADENS4_14ComposedLayoutINS4_7SwizzleILi1ELi4ELi3EEENS4_18smem_ptr_flag_bitsILi8EEENSY_INS5_IJNSA_ILi8EEESF_EEENS5_IJSF_SB_EEEEEEEvNS4_8identityES15_NS16_INS17_ILi2ELi4ELi3EEES1A_NSY_INS5_IJSE_S1B_EEENS5_IJSB_SE_EEEEEEEvS1G_EENS_8epilogue10collective18CollectiveEpilogueINS1N_23Sm100TmaWarpSpecializedILi1ELi1ELi32ELb0ELb0EEEJSG_NS5_IJNSY_ISE_SB_EES1S_EEESH_SI_SH_SI_NS1N_6fusion15FusionCallbacksIS1R_NS1U_17LinearCombinationISH_fSH_fLNS_15FloatRoundStyleE2EEESG_S1T_JEEENS4_5SM1004TMEM4LOAD26SM100_TMEM_LOAD_16dp32b32xES15_NS16_IS1H_S1A_NSY_INS5_IJS1B_SE_EEENS5_IJSE_SB_EEEEEEENS4_39AutoVectorizingCopyWithAssumedAlignmentILi128EEENS4_14SM90_TMA_STOREES27_S29_S29_EEEvvEEEEvNT_6ParamsE:
	.zero		2944


//--------------------- SYMBOLS --------------------------

	.type		.nv.reservedSmem.offset0,@object
	.size		.nv.reservedSmem.offset0,0x4
	.type		.nv.reservedSmem.cap,@object
	.size		.nv.reservedSmem.cap,0x4
	.type		__assertfail,@function
